	.target	sm_90a

	.elftype	@"ET_EXEC"


//--------------------- .note.nv.tkinfo           --------------------------
	.section	.note.nv.tkinfo,"",@"SHT_NOTE"
	.sectionflags	@"SHF_NOTE_NV_TKINFO"
	.tkinfo
        /*0018*/ 	.word	0x00000002
        /*0030*/ 	.string	""
        /*0030*/ 	.string	"ptxas"
        /*0030*/ 	.string	"Cuda compilation tools, release 13.0, V13.0.88"
        /*0030*/ 	.string	"Build cuda_13.0.r13.0/compiler.36424714_0"
        /*0030*/ 	.string	"-arch sm_90a -m 64 "



//--------------------- .note.nv.cuinfo           --------------------------
	.section	.note.nv.cuinfo,"",@"SHT_NOTE"
	.sectionflags	@"SHF_NOTE_NV_CUINFO"
        /*0018*/ 	.short	0x0002
        /*001a*/ 	.short	0x005a
        /*001c*/ 	.short	0x0082
	.zero		2


//--------------------- .nv.info                  --------------------------
	.section	.nv.info,"",@"SHT_CUDA_INFO"
	.align	4


	//----- nvinfo : EIATTR_REGCOUNT
	.align		4
        /*0000*/ 	.byte	0x04, 0x2f
        /*0002*/ 	.short	(.L_16 - .L_15)
	.align		4
.L_15:
        /*0004*/ 	.word	index@(_ZN7cutlass13device_kernelINS_4gemm6kernel13GemmUniversalIN4cute5tupleIJiiiiEEENS1_10collective13CollectiveMmaINS1_39MainloopSm90TmaGmmaRmemAWarpSpecializedILi2ENS5_IJNS4_1CILi1EEESB_SB_EEENS1_35KernelTmaWarpSpecializedCooperativeEEENS5_IJNSA_ILi128EEENSA_ILi256EEENSA_ILi64EEEEEENS_10tfloat32_tENS5_IJSB_llEEESJ_NS5_IJlSB_lEEENS4_8TiledMMAINS4_8MMA_AtomIJNS4_4SM904GMMA30MMA_64x256x8_F32TF32TF32_RS_TNILNSP_7ScaleInE1ELSR_1EEEEEENS4_6LayoutINS5_IJNSA_ILi2EEESB_SB_EEENS5_IJSB_NSA_ILi0EEESX_EEEEENS5_IJNS4_10UnderscoreES10_S10_EEEEENS4_13SM90_TMA_LOADENS4_14ComposedLayoutINS4_7SwizzleILi1ELi4ELi3EEENS4_18smem_ptr_flag_bitsILi32EEENSU_INS5_IJNSA_ILi8EEES19_EEENS5_IJSB_S19_EEEEEEENS4_9Copy_AtomIJNS4_39AutoVectorizingCopyWithAssumedAlignmentILi128EEESJ_EEENS4_8identityES13_NS14_INS15_ILi3ELi4ELi3EEES18_NSU_INS5_IJS19_NSA_ILi32EEEEEENS5_IJS1K_SB_EEEEEEEvS1I_EENS_8epilogue10collective6detail29Sm90TmaWarpSpecializedAdapterINS1R_15DefaultEpilogueISJ_SL_SL_NS1Q_6thread17LinearCombinationISJ_Li1EffLNS1V_9ScaleType4KindE0ELNS_15FloatRoundStyleE2ESJ_EENS1_15EpilogueDefaultEEEEEvvEEEEvNT_6ParamsE)
        /*0008*/ 	.word	0x000000a8


	//----- nvinfo : EIATTR_FRAME_SIZE
	.align		4
.L_16:
        /*000c*/ 	.byte	0x04, 0x11
        /*000e*/ 	.short	(.L_18 - .L_17)
	.align		4
.L_17:
        /*0010*/ 	.word	index@(_ZN7cutlass13device_kernelINS_4gemm6kernel13GemmUniversalIN4cute5tupleIJiiiiEEENS1_10collective13CollectiveMmaINS1_39MainloopSm90TmaGmmaRmemAWarpSpecializedILi2ENS5_IJNS4_1CILi1EEESB_SB_EEENS1_35KernelTmaWarpSpecializedCooperativeEEENS5_IJNSA_ILi128EEENSA_ILi256EEENSA_ILi64EEEEEENS_10tfloat32_tENS5_IJSB_llEEESJ_NS5_IJlSB_lEEENS4_8TiledMMAINS4_8MMA_AtomIJNS4_4SM904GMMA30MMA_64x256x8_F32TF32TF32_RS_TNILNSP_7ScaleInE1ELSR_1EEEEEENS4_6LayoutINS5_IJNSA_ILi2EEESB_SB_EEENS5_IJSB_NSA_ILi0EEESX_EEEEENS5_IJNS4_10UnderscoreES10_S10_EEEEENS4_13SM90_TMA_LOADENS4_14ComposedLayoutINS4_7SwizzleILi1ELi4ELi3EEENS4_18smem_ptr_flag_bitsILi32EEENSU_INS5_IJNSA_ILi8EEES19_EEENS5_IJSB_S19_EEEEEEENS4_9Copy_AtomIJNS4_39AutoVectorizingCopyWithAssumedAlignmentILi128EEESJ_EEENS4_8identityES13_NS14_INS15_ILi3ELi4ELi3EEES18_NSU_INS5_IJS19_NSA_ILi32EEEEEENS5_IJS1K_SB_EEEEEEEvS1I_EENS_8epilogue10collective6detail29Sm90TmaWarpSpecializedAdapterINS1R_15DefaultEpilogueISJ_SL_SL_NS1Q_6thread17LinearCombinationISJ_Li1EffLNS1V_9ScaleType4KindE0ELNS_15FloatRoundStyleE2ESJ_EENS1_15EpilogueDefaultEEEEEvvEEEEvNT_6ParamsE)
        /*0014*/ 	.word	0x00000000


	//----- nvinfo : EIATTR_MIN_STACK_SIZE
	.align		4
.L_18:
        /*0018*/ 	.byte	0x04, 0x12
        /*001a*/ 	.short	(.L_20 - .L_19)
	.align		4
.L_19:
        /*001c*/ 	.word	index@(_ZN7cutlass13device_kernelINS_4gemm6kernel13GemmUniversalIN4cute5tupleIJiiiiEEENS1_10collective13CollectiveMmaINS1_39MainloopSm90TmaGmmaRmemAWarpSpecializedILi2ENS5_IJNS4_1CILi1EEESB_SB_EEENS1_35KernelTmaWarpSpecializedCooperativeEEENS5_IJNSA_ILi128EEENSA_ILi256EEENSA_ILi64EEEEEENS_10tfloat32_tENS5_IJSB_llEEESJ_NS5_IJlSB_lEEENS4_8TiledMMAINS4_8MMA_AtomIJNS4_4SM904GMMA30MMA_64x256x8_F32TF32TF32_RS_TNILNSP_7ScaleInE1ELSR_1EEEEEENS4_6LayoutINS5_IJNSA_ILi2EEESB_SB_EEENS5_IJSB_NSA_ILi0EEESX_EEEEENS5_IJNS4_10UnderscoreES10_S10_EEEEENS4_13SM90_TMA_LOADENS4_14ComposedLayoutINS4_7SwizzleILi1ELi4ELi3EEENS4_18smem_ptr_flag_bitsILi32EEENSU_INS5_IJNSA_ILi8EEES19_EEENS5_IJSB_S19_EEEEEEENS4_9Copy_AtomIJNS4_39AutoVectorizingCopyWithAssumedAlignmentILi128EEESJ_EEENS4_8identityES13_NS14_INS15_ILi3ELi4ELi3EEES18_NSU_INS5_IJS19_NSA_ILi32EEEEEENS5_IJS1K_SB_EEEEEEEvS1I_EENS_8epilogue10collective6detail29Sm90TmaWarpSpecializedAdapterINS1R_15DefaultEpilogueISJ_SL_SL_NS1Q_6thread17LinearCombinationISJ_Li1EffLNS1V_9ScaleType4KindE0ELNS_15FloatRoundStyleE2ESJ_EENS1_15EpilogueDefaultEEEEEvvEEEEvNT_6ParamsE)
        /*0020*/ 	.word	0x00000000
.L_20:


//--------------------- .nv.compat                --------------------------
	.section	.nv.compat,"",@"SHT_CUDA_COMPAT_INFO"
	.align	4
        /*0000*/ 	.byte	0x02, 0x09, 0x01, 0x00, 0x02, 0x02, 0x04, 0x00, 0x02, 0x05, 0x05, 0x00, 0x03, 0x07, 0x01, 0x01
        /*0010*/ 	.byte	0x02, 0x03, 0x01, 0x00, 0x02, 0x06, 0x01, 0x00, 0x04, 0x0b, 0x08, 0x00, 0x00, 0x00, 0x00, 0x00
        /*0020*/ 	.byte	0x00, 0x00, 0x00, 0x00


//--------------------- .nv.info._ZN7cutlass13device_kernelINS_4gemm6kernel13GemmUniversalIN4cute5tupleIJiiiiEEENS1_10collective13CollectiveMmaINS1_39MainloopSm90TmaGmmaRmemAWarpSpecializedILi2ENS5_IJNS4_1CILi1EEESB_SB_EEENS1_35KernelTmaWarpSpecializedCooperativeEEENS5_IJNSA_ILi128EEENSA_ILi256EEENSA_ILi64EEEEEENS_10tfloat32_tENS5_IJSB_llEEESJ_NS5_IJlSB_lEEENS4_8TiledMMAINS4_8MMA_AtomIJNS4_4SM904GMMA30MMA_64x256x8_F32TF32TF32_RS_TNILNSP_7ScaleInE1ELSR_1EEEEEENS4_6LayoutINS5_IJNSA_ILi2EEESB_SB_EEENS5_IJSB_NSA_ILi0EEESX_EEEEENS5_IJNS4_10UnderscoreES10_S10_EEEEENS4_13SM90_TMA_LOADENS4_14ComposedLayoutINS4_7SwizzleILi1ELi4ELi3EEENS4_18smem_ptr_flag_bitsILi32EEENSU_INS5_IJNSA_ILi8EEES19_EEENS5_IJSB_S19_EEEEEEENS4_9Copy_AtomIJNS4_39AutoVectorizingCopyWithAssumedAlignmentILi128EEESJ_EEENS4_8identityES13_NS14_INS15_ILi3ELi4ELi3EEES18_NSU_INS5_IJS19_NSA_ILi32EEEEEENS5_IJS1K_SB_EEEEEEEvS1I_EENS_8epilogue10collective6detail29Sm90TmaWarpSpecializedAdapterINS1R_15DefaultEpilogueISJ_SL_SL_NS1Q_6thread17LinearCombinationISJ_Li1EffLNS1V_9ScaleType4KindE0ELNS_15FloatRoundStyleE2ESJ_EENS1_15EpilogueDefaultEEEEEvvEEEEvNT_6ParamsE --------------------------
	.section	.nv.info._ZN7cutlass13device_kernelINS_4gemm6kernel13GemmUniversalIN4cute5tupleIJiiiiEEENS1_10collective13CollectiveMmaINS1_39MainloopSm90TmaGmmaRmemAWarpSpecializedILi2ENS5_IJNS4_1CILi1EEESB_SB_EEENS1_35KernelTmaWarpSpecializedCooperativeEEENS5_IJNSA_ILi128EEENSA_ILi256EEENSA_ILi64EEEEEENS_10tfloat32_tENS5_IJSB_llEEESJ_NS5_IJlSB_lEEENS4_8TiledMMAINS4_8MMA_AtomIJNS4_4SM904GMMA30MMA_64x256x8_F32TF32TF32_RS_TNILNSP_7ScaleInE1ELSR_1EEEEEENS4_6LayoutINS5_IJNSA_ILi2EEESB_SB_EEENS5_IJSB_NSA_ILi0EEESX_EEEEENS5_IJNS4_10UnderscoreES10_S10_EEEEENS4_13SM90_TMA_LOADENS4_14ComposedLayoutINS4_7SwizzleILi1ELi4ELi3EEENS4_18smem_ptr_flag_bitsILi32EEENSU_INS5_IJNSA_ILi8EEES19_EEENS5_IJSB_S19_EEEEEEENS4_9Copy_AtomIJNS4_39AutoVectorizingCopyWithAssumedAlignmentILi128EEESJ_EEENS4_8identityES13_NS14_INS15_ILi3ELi4ELi3EEES18_NSU_INS5_IJS19_NSA_ILi32EEEEEENS5_IJS1K_SB_EEEEEEEvS1I_EENS_8epilogue10collective6detail29Sm90TmaWarpSpecializedAdapterINS1R_15DefaultEpilogueISJ_SL_SL_NS1Q_6thread17LinearCombinationISJ_Li1EffLNS1V_9ScaleType4KindE0ELNS_15FloatRoundStyleE2ESJ_EENS1_15EpilogueDefaultEEEEEvvEEEEvNT_6ParamsE,"",@"SHT_CUDA_INFO"
	.sectionflags	@""
	.align	4


	//----- nvinfo : EIATTR_CUDA_API_VERSION
	.align		4
        /*0000*/ 	.byte	0x04, 0x37
        /*0002*/ 	.short	(.L_22 - .L_21)
.L_21:
        /*0004*/ 	.word	0x00000082


	//----- nvinfo : EIATTR_KPARAM_INFO
	.align		4
.L_22:
        /*0008*/ 	.byte	0x04, 0x17
        /*000a*/ 	.short	(.L_24 - .L_23)
.L_23:
        /*000c*/ 	.word	0x00000000
        /*0010*/ 	.short	0x0000
        /*0012*/ 	.short	0x0070
        /*0014*/ 	.byte	0x00, 0xf0, 0x01, 0x10


	//----- nvinfo : EIATTR_SPARSE_MMA_MASK
	.align		4
.L_24:
        /*0018*/ 	.byte	0x03, 0x50
        /*001a*/ 	.short	0x0000


	//----- nvinfo : EIATTR_MAXREG_COUNT
	.align		4
        /*001c*/ 	.byte	0x03, 0x1b
        /*001e*/ 	.short	0x00a8


	//----- nvinfo : EIATTR_NUM_BARRIERS
	.align		4
        /*0020*/ 	.byte	0x02, 0x4c
        /*0022*/ 	.byte	0x01
	.zero		1


	//----- nvinfo : EIATTR_EXTERNS
	.align		4
        /*0024*/ 	.byte	0x04, 0x0f
        /*0026*/ 	.short	(.L_26 - .L_25)


	//   ....[0]....
	.align		4
.L_25:
        /*0028*/ 	.word	index@(__assertfail)


	//----- nvinfo : EIATTR_MERCURY_ISA_VERSION
	.align		4
.L_26:
        /*002c*/ 	.byte	0x03, 0x5f
        /*002e*/ 	.short	0x0101


	//----- nvinfo : EIATTR_INT_WARP_WIDE_INSTR_OFFSETS
	.align		4
        /*0030*/ 	.byte	0x04, 0x31
        /*0032*/ 	.short	(.L_28 - .L_27)


	//   ....[0]....
.L_27:
        /*0034*/ 	.word	0x00000370


	//   ....[1]....
        /*0038*/ 	.word	0x000003a0


	//   ....[2]....
        /*003c*/ 	.word	0x00000480


	//----- nvinfo : EIATTR_COOP_GROUP_MASK_REGIDS
	.align		4
.L_28:
        /*0040*/ 	.byte	0x04, 0x29
        /*0042*/ 	.short	(.L_30 - .L_29)


	//   ....[0]....
.L_29:
        /*0044*/ 	.word	0xffffffff


	//   ....[1]....
        /*0048*/ 	.word	0xffffffff


	//   ....[2]....
        /*004c*/ 	.word	0xffffffff


	//   ....[3]....
        /*0050*/ 	.word	0xffffffff


	//   ....[4]....
        /*0054*/ 	.word	0x0500000f


	//----- nvinfo : EIATTR_COOP_GROUP_INSTR_OFFSETS
	.align		4
.L_30:
        /*0058*/ 	.byte	0x04, 0x28
        /*005a*/ 	.short	(.L_32 - .L_31)


	//   ....[0]....
.L_31:
        /*005c*/ 	.word	0x00000060


	//   ....[1]....
        /*0060*/ 	.word	0x00000070


	//   ....[2]....
        /*0064*/ 	.word	0x00000130


	//   ....[3]....
        /*0068*/ 	.word	0x00000280


	//   ....[4]....
        /*006c*/ 	.word	0x0000cda0


	//----- nvinfo : EIATTR_REG_RECONFIG
	.align		4
.L_32:
        /*0070*/ 	.byte	0x01, 0x54
	.zero		2


	//----- nvinfo : EIATTR_SYSCALL_OFFSETS
	.align		4
        /*0074*/ 	.byte	0x04, 0x46
        /*0076*/ 	.short	(.L_34 - .L_33)


	//   ....[0]....
.L_33:
        /*0078*/ 	.word	0x00001040


	//   ....[1]....
        /*007c*/ 	.word	0x00001170


	//   ....[2]....
        /*0080*/ 	.word	0x00001260


	//   ....[3]....
        /*0084*/ 	.word	0x0000baa0


	//   ....[4]....
        /*0088*/ 	.word	0x0000bbd0


	//----- nvinfo : EIATTR_MBARRIER_INSTR_OFFSETS
	.align		4
.L_34:
        /*008c*/ 	.byte	0x04, 0x39
        /*008e*/ 	.short	(.L_36 - .L_35)


	//   ....[0]....
.L_35:
        /*0090*/ 	.word	0x00000230
        /*0094*/ 	.word	0x000000ff
        /*0098*/ 	.word	0x00000000
        /*009c*/ 	.short	0x0100
        /*009e*/ 	.byte	0x08
	.zero		1


	//   ....[1]....
        /*00a0*/ 	.word	0x00000240
        /*00a4*/ 	.word	0x000000ff
        /*00a8*/ 	.word	0x00000010
        /*00ac*/ 	.short	0x0100
        /*00ae*/ 	.byte	0x08
	.zero		1


	//   ....[2]....
        /*00b0*/ 	.word	0x00000250
        /*00b4*/ 	.word	0x000000ff
        /*00b8*/ 	.word	0x00000008
        /*00bc*/ 	.short	0x0100
        /*00be*/ 	.byte	0x08
	.zero		1


	//   ....[3]....
        /*00c0*/ 	.word	0x00000260
        /*00c4*/ 	.word	0x000000ff
        /*00c8*/ 	.word	0x00000018
        /*00cc*/ 	.short	0x0100
        /*00ce*/ 	.byte	0x08
	.zero		1


	//   ....[4]....
        /*00d0*/ 	.word	0x000004f0
        /*00d4*/ 	.word	0x000000ff
        /*00d8*/ 	.word	0x00000030
        /*00dc*/ 	.short	0x0100
        /*00de*/ 	.byte	0x06
	.zero		1


	//   ....[5]....
        /*00e0*/ 	.word	0x00000550
        /*00e4*/ 	.word	0x000000ff
        /*00e8*/ 	.word	0x00000038
        /*00ec*/ 	.short	0x0100
        /*00ee*/ 	.byte	0x06
	.zero		1


	//   ....[6]....
        /*00f0*/ 	.word	0x00001320
        /*00f4*/ 	.word	0x00000003
        /*00f8*/ 	.word	0x00000000
        /*00fc*/ 	.short	0x010a
        /*00fe*/ 	.byte	0x3f
	.zero		1


	//   ....[7]....
        /*0100*/ 	.word	0x00001360
        /*0104*/ 	.word	0x00000003
        /*0108*/ 	.word	0x00000000
        /*010c*/ 	.short	0x010a
        /*010e*/ 	.byte	0x3f
	.zero		1


	//   ....[8]....
        /*0110*/ 	.word	0x00001560
        /*0114*/ 	.word	0x00000004
        /*0118*/ 	.word	0x00000000
        /*011c*/ 	.short	0x010a
        /*011e*/ 	.byte	0x3f
	.zero		1


	//   ....[9]....
        /*0120*/ 	.word	0x00001b30
        /*0124*/ 	.word	0x00000004
        /*0128*/ 	.word	0x00000000
        /*012c*/ 	.short	0x010a
        /*012e*/ 	.byte	0x3f
	.zero		1


	//   ....[10]....
        /*0130*/ 	.word	0x00001e50
        /*0134*/ 	.word	0x0000000d
        /*0138*/ 	.word	0x00000000
        /*013c*/ 	.short	0x010a
        /*013e*/ 	.byte	0x3f
	.zero		1


	//   ....[11]....
        /*0140*/ 	.word	0x00001fd0
        /*0144*/ 	.word	0x000000ff
        /*0148*/ 	.word	0x00000000
        /*014c*/ 	.short	0x0101
        /*014e*/ 	.byte	0x06
	.zero		1


	//   ....[12]....
        /*0150*/ 	.word	0x000023d0
        /*0154*/ 	.word	0x0000000d
        /*0158*/ 	.word	0x00000000
        /*015c*/ 	.short	0x010a
        /*015e*/ 	.byte	0x3f
	.zero		1


	//   ....[13]....
        /*0160*/ 	.word	0x00002710
        /*0164*/ 	.word	0x000000ff
        /*0168*/ 	.word	0x00000000
        /*016c*/ 	.short	0x0101
        /*016e*/ 	.byte	0x04
	.zero		1


	//   ....[14]....
        /*0170*/ 	.word	0x00002bd0
        /*0174*/ 	.word	0x000000ff
        /*0178*/ 	.word	0x00000000
        /*017c*/ 	.short	0x0101
        /*017e*/ 	.byte	0x04
	.zero		1


	//   ....[15]....
        /*0180*/ 	.word	0x0000bd80
        /*0184*/ 	.word	0x00000004
        /*0188*/ 	.word	0x00000010
        /*018c*/ 	.short	0x010a
        /*018e*/ 	.byte	0x3f
	.zero		1


	//   ....[16]....
        /*0190*/ 	.word	0x0000c580
        /*0194*/ 	.word	0x00000003
        /*0198*/ 	.word	0x00000038
        /*019c*/ 	.short	0x0101
        /*019e*/ 	.byte	0x3f
	.zero		1


	//   ....[17]....
        /*01a0*/ 	.word	0x0000cc80
        /*01a4*/ 	.word	0x00000005
        /*01a8*/ 	.word	0x00000000
        /*01ac*/ 	.short	0x010a
        /*01ae*/ 	.byte	0x3f
	.zero		1


	//   ....[18]....
        /*01b0*/ 	.word	0x0000cd00
        /*01b4*/ 	.word	0x00000003
        /*01b8*/ 	.word	0x00000000
        /*01bc*/ 	.short	0x010a
        /*01be*/ 	.byte	0x3f
	.zero		1


	//   ....[19]....
        /*01c0*/ 	.word	0x0000cdd0
        /*01c4*/ 	.word	0x00000003
        /*01c8*/ 	.word	0x00000000
        /*01cc*/ 	.short	0x010a
        /*01ce*/ 	.byte	0x3f
	.zero		1


	//   ....[20]....
        /*01d0*/ 	.word	0x0000ce20
        /*01d4*/ 	.word	0x00000004
        /*01d8*/ 	.word	0x00000000
        /*01dc*/ 	.short	0x010a
        /*01de*/ 	.byte	0x3f
	.zero		1


	//   ....[21]....
        /*01e0*/ 	.word	0x0000ce70
        /*01e4*/ 	.word	0x0000000d
        /*01e8*/ 	.word	0x00000000
        /*01ec*/ 	.short	0x010a
        /*01ee*/ 	.byte	0x3f
	.zero		1


	//   ....[22]....
        /*01f0*/ 	.word	0x0000cf40
        /*01f4*/ 	.word	0x00000004
        /*01f8*/ 	.word	0x00000010
        /*01fc*/ 	.short	0x010a
        /*01fe*/ 	.byte	0x3f
	.zero		1


	//   ....[23]....
        /*0200*/ 	.word	0x0000d010
        /*0204*/ 	.word	0x00000005
        /*0208*/ 	.word	0x00000000
        /*020c*/ 	.short	0x010a
        /*020e*/ 	.byte	0x3f
	.zero		1


	//----- nvinfo : EIATTR_NUM_MBARRIERS
	.align		4
.L_36:
        /*0210*/ 	.byte	0x03, 0x38
        /*0212*/ 	.short	0x0006


	//----- nvinfo : EIATTR_EXIT_INSTR_OFFSETS
	.align		4
        /*0214*/ 	.byte	0x04, 0x1c
        /*0216*/ 	.short	(.L_38 - .L_37)


	//   ....[0]....
.L_37:
        /*0218*/ 	.word	0x000005a0


	//   ....[1]....
        /*021c*/ 	.word	0x00000e60


	//   ....[2]....
        /*0220*/ 	.word	0x0000b090


	//   ....[3]....
        /*0224*/ 	.word	0x0000b6b0


	//   ....[4]....
        /*0228*/ 	.word	0x0000cd50


	//----- nvinfo : EIATTR_MAX_THREADS
	.align		4
.L_38:
        /*022c*/ 	.byte	0x04, 0x05
        /*022e*/ 	.short	(.L_40 - .L_39)
.L_39:
        /*0230*/ 	.word	0x00000180
        /*0234*/ 	.word	0x00000001
        /*0238*/ 	.word	0x00000001


	//----- nvinfo : EIATTR_CRS_STACK_SIZE
	.align		4
.L_40:
        /*023c*/ 	.byte	0x04, 0x1e
        /*023e*/ 	.short	(.L_42 - .L_41)
.L_41:
        /*0240*/ 	.word	0x00000000


	//----- nvinfo : EIATTR_CBANK_PARAM_SIZE
	.align		4
.L_42:
        /*0244*/ 	.byte	0x03, 0x19
        /*0246*/ 	.short	0x0470


	//----- nvinfo : EIATTR_PARAM_CBANK
	.align		4
        /*0248*/ 	.byte	0x04, 0x0a
        /*024a*/ 	.short	(.L_44 - .L_43)
	.align		4
.L_43:
        /*024c*/ 	.word	index@(.nv.constant0._ZN7cutlass13device_kernelINS_4gemm6kernel13GemmUniversalIN4cute5tupleIJiiiiEEENS1_10collective13CollectiveMmaINS1_39MainloopSm90TmaGmmaRmemAWarpSpecializedILi2ENS5_IJNS4_1CILi1EEESB_SB_EEENS1_35KernelTmaWarpSpecializedCooperativeEEENS5_IJNSA_ILi128EEENSA_ILi256EEENSA_ILi64EEEEEENS_10tfloat32_tENS5_IJSB_llEEESJ_NS5_IJlSB_lEEENS4_8TiledMMAINS4_8MMA_AtomIJNS4_4SM904GMMA30MMA_64x256x8_F32TF32TF32_RS_TNILNSP_7ScaleInE1ELSR_1EEEEEENS4_6LayoutINS5_IJNSA_ILi2EEESB_SB_EEENS5_IJSB_NSA_ILi0EEESX_EEEEENS5_IJNS4_10UnderscoreES10_S10_EEEEENS4_13SM90_TMA_LOADENS4_14ComposedLayoutINS4_7SwizzleILi1ELi4ELi3EEENS4_18smem_ptr_flag_bitsILi32EEENSU_INS5_IJNSA_ILi8EEES19_EEENS5_IJSB_S19_EEEEEEENS4_9Copy_AtomIJNS4_39AutoVectorizingCopyWithAssumedAlignmentILi128EEESJ_EEENS4_8identityES13_NS14_INS15_ILi3ELi4ELi3EEES18_NSU_INS5_IJS19_NSA_ILi32EEEEEENS5_IJS1K_SB_EEEEEEEvS1I_EENS_8epilogue10collective6detail29Sm90TmaWarpSpecializedAdapterINS1R_15DefaultEpilogueISJ_SL_SL_NS1Q_6thread17LinearCombinationISJ_Li1EffLNS1V_9ScaleType4KindE0ELNS_15FloatRoundStyleE2ESJ_EENS1_15EpilogueDefaultEEEEEvvEEEEvNT_6ParamsE)
        /*0250*/ 	.short	0x0210
        /*0252*/ 	.short	0x0470


	//----- nvinfo : EIATTR_SW_WAR
	.align		4
.L_44:
        /*0254*/ 	.byte	0x04, 0x36
        /*0256*/ 	.short	(.L_46 - .L_45)
.L_45:
        /*0258*/ 	.word	0x00000008
.L_46:


//--------------------- .nv.callgraph             --------------------------
	.section	.nv.callgraph,"",@"SHT_CUDA_CALLGRAPH"
	.align	4
	.sectionentsize	8
	.align		4
        /*0000*/ 	.word	0x00000000
	.align		4
        /*0004*/ 	.word	0xffffffff
	.align		4
        /*0008*/ 	.word	index@(_ZN7cutlass13device_kernelINS_4gemm6kernel13GemmUniversalIN4cute5tupleIJiiiiEEENS1_10collective13CollectiveMmaINS1_39MainloopSm90TmaGmmaRmemAWarpSpecializedILi2ENS5_IJNS4_1CILi1EEESB_SB_EEENS1_35KernelTmaWarpSpecializedCooperativeEEENS5_IJNSA_ILi128EEENSA_ILi256EEENSA_ILi64EEEEEENS_10tfloat32_tENS5_IJSB_llEEESJ_NS5_IJlSB_lEEENS4_8TiledMMAINS4_8MMA_AtomIJNS4_4SM904GMMA30MMA_64x256x8_F32TF32TF32_RS_TNILNSP_7ScaleInE1ELSR_1EEEEEENS4_6LayoutINS5_IJNSA_ILi2EEESB_SB_EEENS5_IJSB_NSA_ILi0EEESX_EEEEENS5_IJNS4_10UnderscoreES10_S10_EEEEENS4_13SM90_TMA_LOADENS4_14ComposedLayoutINS4_7SwizzleILi1ELi4ELi3EEENS4_18smem_ptr_flag_bitsILi32EEENSU_INS5_IJNSA_ILi8EEES19_EEENS5_IJSB_S19_EEEEEEENS4_9Copy_AtomIJNS4_39AutoVectorizingCopyWithAssumedAlignmentILi128EEESJ_EEENS4_8identityES13_NS14_INS15_ILi3ELi4ELi3EEES18_NSU_INS5_IJS19_NSA_ILi32EEEEEENS5_IJS1K_SB_EEEEEEEvS1I_EENS_8epilogue10collective6detail29Sm90TmaWarpSpecializedAdapterINS1R_15DefaultEpilogueISJ_SL_SL_NS1Q_6thread17LinearCombinationISJ_Li1EffLNS1V_9ScaleType4KindE0ELNS_15FloatRoundStyleE2ESJ_EENS1_15EpilogueDefaultEEEEEvvEEEEvNT_6ParamsE)
	.align		4
        /*000c*/ 	.word	index@(__assertfail)
	.align		4
        /*0010*/ 	.word	0x00000000
	.align		4
        /*0014*/ 	.word	0xfffffffe
	.align		4
        /*0018*/ 	.word	0x00000000
	.align		4
        /*001c*/ 	.word	0xfffffffd
	.align		4
        /*0020*/ 	.word	0x00000000
	.align		4
        /*0024*/ 	.word	0xfffffffc


//--------------------- .nv.constant4             --------------------------
	.section	.nv.constant4,"a",@progbits
	.align	8
	.align		8
.nv.constant4:
        /*0000*/ 	.dword	__assertfail
	.align		8
        /*0008*/ 	.dword	__unnamed_1
	.align		8
        /*0010*/ 	.dword	__unnamed_2
	.align		8
        /*0018*/ 	.dword	_ZN40_INTERNAL_b13eb9e8_4_k_cu_0bb60889_334184cuda3std3__45__cpo5beginE
	.align		8
        /*0020*/ 	.dword	_ZN40_INTERNAL_b13eb9e8_4_k_cu_0bb60889_334184cuda3std3__45__cpo3endE
	.align		8
        /*0028*/ 	.dword	_ZN40_INTERNAL_b13eb9e8_4_k_cu_0bb60889_334184cuda3std3__45__cpo6cbeginE
	.align		8
        /*0030*/ 	.dword	_ZN40_INTERNAL_b13eb9e8_4_k_cu_0bb60889_334184cuda3std3__45__cpo4cendE
	.align		8
        /*0038*/ 	.dword	_ZN40_INTERNAL_b13eb9e8_4_k_cu_0bb60889_334184cuda3std3__442_GLOBAL__N__b13eb9e8_4_k_cu_0bb60889_334186ignoreE
	.align		8
        /*0040*/ 	.dword	_ZN40_INTERNAL_b13eb9e8_4_k_cu_0bb60889_334184cuda3std3__419piecewise_constructE
	.align		8
        /*0048*/ 	.dword	_ZN40_INTERNAL_b13eb9e8_4_k_cu_0bb60889_334184cuda3std3__48in_placeE
	.align		8
        /*0050*/ 	.dword	_ZN40_INTERNAL_b13eb9e8_4_k_cu_0bb60889_334184cuda3std6ranges3__45__cpo4swapE
	.align		8
        /*0058*/ 	.dword	_ZN40_INTERNAL_b13eb9e8_4_k_cu_0bb60889_334184cuda3std6ranges3__45__cpo9iter_moveE
	.align		8
        /*0060*/ 	.dword	_ZN40_INTERNAL_b13eb9e8_4_k_cu_0bb60889_334184cute7productE
	.align		8
        /*0068*/ 	.dword	_ZN40_INTERNAL_b13eb9e8_4_k_cu_0bb60889_334184cute1_E
	.align		8
        /*0070*/ 	.dword	$str$24
	.align		8
        /*0078*/ 	.dword	$str$25


//--------------------- .text._ZN7cutlass13device_kernelINS_4gemm6kernel13GemmUniversalIN4cute5tupleIJiiiiEEENS1_10collective13CollectiveMmaINS1_39MainloopSm90TmaGmmaRmemAWarpSpecializedILi2ENS5_IJNS4_1CILi1EEESB_SB_EEENS1_35KernelTmaWarpSpecializedCooperativeEEENS5_IJNSA_ILi128EEENSA_ILi256EEENSA_ILi64EEEEEENS_10tfloat32_tENS5_IJSB_llEEESJ_NS5_IJlSB_lEEENS4_8TiledMMAINS4_8MMA_AtomIJNS4_4SM904GMMA30MMA_64x256x8_F32TF32TF32_RS_TNILNSP_7ScaleInE1ELSR_1EEEEEENS4_6LayoutINS5_IJNSA_ILi2EEESB_SB_EEENS5_IJSB_NSA_ILi0EEESX_EEEEENS5_IJNS4_10UnderscoreES10_S10_EEEEENS4_13SM90_TMA_LOADENS4_14ComposedLayoutINS4_7SwizzleILi1ELi4ELi3EEENS4_18smem_ptr_flag_bitsILi32EEENSU_INS5_IJNSA_ILi8EEES19_EEENS5_IJSB_S19_EEEEEEENS4_9Copy_AtomIJNS4_39AutoVectorizingCopyWithAssumedAlignmentILi128EEESJ_EEENS4_8identityES13_NS14_INS15_ILi3ELi4ELi3EEES18_NSU_INS5_IJS19_NSA_ILi32EEEEEENS5_IJS1K_SB_EEEEEEEvS1I_EENS_8epilogue10collective6detail29Sm90TmaWarpSpecializedAdapterINS1R_15DefaultEpilogueISJ_SL_SL_NS1Q_6thread17LinearCombinationISJ_Li1EffLNS1V_9ScaleType4KindE0ELNS_15FloatRoundStyleE2ESJ_EENS1_15EpilogueDefaultEEEEEvvEEEEvNT_6ParamsE --------------------------
	.section	.text._ZN7cutlass13device_kernelINS_4gemm6kernel13GemmUniversalIN4cute5tupleIJiiiiEEENS1_10collective13CollectiveMmaINS1_39MainloopSm90TmaGmmaRmemAWarpSpecializedILi2ENS5_IJNS4_1CILi1EEESB_SB_EEENS1_35KernelTmaWarpSpecializedCooperativeEEENS5_IJNSA_ILi128EEENSA_ILi256EEENSA_ILi64EEEEEENS_10tfloat32_tENS5_IJSB_llEEESJ_NS5_IJlSB_lEEENS4_8TiledMMAINS4_8MMA_AtomIJNS4_4SM904GMMA30MMA_64x256x8_F32TF32TF32_RS_TNILNSP_7ScaleInE1ELSR_1EEEEEENS4_6LayoutINS5_IJNSA_ILi2EEESB_SB_EEENS5_IJSB_NSA_ILi0EEESX_EEEEENS5_IJNS4_10UnderscoreES10_S10_EEEEENS4_13SM90_TMA_LOADENS4_14ComposedLayoutINS4_7SwizzleILi1ELi4ELi3EEENS4_18smem_ptr_flag_bitsILi32EEENSU_INS5_IJNSA_ILi8EEES19_EEENS5_IJSB_S19_EEEEEEENS4_9Copy_AtomIJNS4_39AutoVectorizingCopyWithAssumedAlignmentILi128EEESJ_EEENS4_8identityES13_NS14_INS15_ILi3ELi4ELi3EEES18_NSU_INS5_IJS19_NSA_ILi32EEEEEENS5_IJS1K_SB_EEEEEEEvS1I_EENS_8epilogue10collective6detail29Sm90TmaWarpSpecializedAdapterINS1R_15DefaultEpilogueISJ_SL_SL_NS1Q_6thread17LinearCombinationISJ_Li1EffLNS1V_9ScaleType4KindE0ELNS_15FloatRoundStyleE2ESJ_EENS1_15EpilogueDefaultEEEEEvvEEEEvNT_6ParamsE,"ax",@progbits
	.align	128
.text._ZN7cutlass13device_kernelINS_4gemm6kernel13GemmUniversalIN4cute5tupleIJiiiiEEENS1_10collective13CollectiveMmaINS1_39MainloopSm90TmaGmmaRmemAWarpSpecializedILi2ENS5_IJNS4_1CILi1EEESB_SB_EEENS1_35KernelTmaWarpSpecializedCooperativeEEENS5_IJNSA_ILi128EEENSA_ILi256EEENSA_ILi64EEEEEENS_10tfloat32_tENS5_IJSB_llEEESJ_NS5_IJlSB_lEEENS4_8TiledMMAINS4_8MMA_AtomIJNS4_4SM904GMMA30MMA_64x256x8_F32TF32TF32_RS_TNILNSP_7ScaleInE1ELSR_1EEEEEENS4_6LayoutINS5_IJNSA_ILi2EEESB_SB_EEENS5_IJSB_NSA_ILi0EEESX_EEEEENS5_IJNS4_10UnderscoreES10_S10_EEEEENS4_13SM90_TMA_LOADENS4_14ComposedLayoutINS4_7SwizzleILi1ELi4ELi3EEENS4_18smem_ptr_flag_bitsILi32EEENSU_INS5_IJNSA_ILi8EEES19_EEENS5_IJSB_S19_EEEEEEENS4_9Copy_AtomIJNS4_39AutoVectorizingCopyWithAssumedAlignmentILi128EEESJ_EEENS4_8identityES13_NS14_INS15_ILi3ELi4ELi3EEES18_NSU_INS5_IJS19_NSA_ILi32EEEEEENS5_IJS1K_SB_EEEEEEEvS1I_EENS_8epilogue10collective6detail29Sm90TmaWarpSpecializedAdapterINS1R_15DefaultEpilogueISJ_SL_SL_NS1Q_6thread17LinearCombinationISJ_Li1EffLNS1V_9ScaleType4KindE0ELNS_15FloatRoundStyleE2ESJ_EENS1_15EpilogueDefaultEEEEEvvEEEEvNT_6ParamsE:
        .type           _ZN7cutlass13device_kernelINS_4gemm6kernel13GemmUniversalIN4cute5tupleIJiiiiEEENS1_10collective13CollectiveMmaINS1_39MainloopSm90TmaGmmaRmemAWarpSpecializedILi2ENS5_IJNS4_1CILi1EEESB_SB_EEENS1_35KernelTmaWarpSpecializedCooperativeEEENS5_IJNSA_ILi128EEENSA_ILi256EEENSA_ILi64EEEEEENS_10tfloat32_tENS5_IJSB_llEEESJ_NS5_IJlSB_lEEENS4_8TiledMMAINS4_8MMA_AtomIJNS4_4SM904GMMA30MMA_64x256x8_F32TF32TF32_RS_TNILNSP_7ScaleInE1ELSR_1EEEEEENS4_6LayoutINS5_IJNSA_ILi2EEESB_SB_EEENS5_IJSB_NSA_ILi0EEESX_EEEEENS5_IJNS4_10UnderscoreES10_S10_EEEEENS4_13SM90_TMA_LOADENS4_14ComposedLayoutINS4_7SwizzleILi1ELi4ELi3EEENS4_18smem_ptr_flag_bitsILi32EEENSU_INS5_IJNSA_ILi8EEES19_EEENS5_IJSB_S19_EEEEEEENS4_9Copy_AtomIJNS4_39AutoVectorizingCopyWithAssumedAlignmentILi128EEESJ_EEENS4_8identityES13_NS14_INS15_ILi3ELi4ELi3EEES18_NSU_INS5_IJS19_NSA_ILi32EEEEEENS5_IJS1K_SB_EEEEEEEvS1I_EENS_8epilogue10collective6detail29Sm90TmaWarpSpecializedAdapterINS1R_15DefaultEpilogueISJ_SL_SL_NS1Q_6thread17LinearCombinationISJ_Li1EffLNS1V_9ScaleType4KindE0ELNS_15FloatRoundStyleE2ESJ_EENS1_15EpilogueDefaultEEEEEvvEEEEvNT_6ParamsE,@function
        .size           _ZN7cutlass13device_kernelINS_4gemm6kernel13GemmUniversalIN4cute5tupleIJiiiiEEENS1_10collective13CollectiveMmaINS1_39MainloopSm90TmaGmmaRmemAWarpSpecializedILi2ENS5_IJNS4_1CILi1EEESB_SB_EEENS1_35KernelTmaWarpSpecializedCooperativeEEENS5_IJNSA_ILi128EEENSA_ILi256EEENSA_ILi64EEEEEENS_10tfloat32_tENS5_IJSB_llEEESJ_NS5_IJlSB_lEEENS4_8TiledMMAINS4_8MMA_AtomIJNS4_4SM904GMMA30MMA_64x256x8_F32TF32TF32_RS_TNILNSP_7ScaleInE1ELSR_1EEEEEENS4_6LayoutINS5_IJNSA_ILi2EEESB_SB_EEENS5_IJSB_NSA_ILi0EEESX_EEEEENS5_IJNS4_10UnderscoreES10_S10_EEEEENS4_13SM90_TMA_LOADENS4_14ComposedLayoutINS4_7SwizzleILi1ELi4ELi3EEENS4_18smem_ptr_flag_bitsILi32EEENSU_INS5_IJNSA_ILi8EEES19_EEENS5_IJSB_S19_EEEEEEENS4_9Copy_AtomIJNS4_39AutoVectorizingCopyWithAssumedAlignmentILi128EEESJ_EEENS4_8identityES13_NS14_INS15_ILi3ELi4ELi3EEES18_NSU_INS5_IJS19_NSA_ILi32EEEEEENS5_IJS1K_SB_EEEEEEEvS1I_EENS_8epilogue10collective6detail29Sm90TmaWarpSpecializedAdapterINS1R_15DefaultEpilogueISJ_SL_SL_NS1Q_6thread17LinearCombinationISJ_Li1EffLNS1V_9ScaleType4KindE0ELNS_15FloatRoundStyleE2ESJ_EENS1_15EpilogueDefaultEEEEEvvEEEEvNT_6ParamsE,(.L_x_333 - _ZN7cutlass13device_kernelINS_4gemm6kernel13GemmUniversalIN4cute5tupleIJiiiiEEENS1_10collective13CollectiveMmaINS1_39MainloopSm90TmaGmmaRmemAWarpSpecializedILi2ENS5_IJNS4_1CILi1EEESB_SB_EEENS1_35KernelTmaWarpSpecializedCooperativeEEENS5_IJNSA_ILi128EEENSA_ILi256EEENSA_ILi64EEEEEENS_10tfloat32_tENS5_IJSB_llEEESJ_NS5_IJlSB_lEEENS4_8TiledMMAINS4_8MMA_AtomIJNS4_4SM904GMMA30MMA_64x256x8_F32TF32TF32_RS_TNILNSP_7ScaleInE1ELSR_1EEEEEENS4_6LayoutINS5_IJNSA_ILi2EEESB_SB_EEENS5_IJSB_NSA_ILi0EEESX_EEEEENS5_IJNS4_10UnderscoreES10_S10_EEEEENS4_13SM90_TMA_LOADENS4_14ComposedLayoutINS4_7SwizzleILi1ELi4ELi3EEENS4_18smem_ptr_flag_bitsILi32EEENSU_INS5_IJNSA_ILi8EEES19_EEENS5_IJSB_S19_EEEEEEENS4_9Copy_AtomIJNS4_39AutoVectorizingCopyWithAssumedAlignmentILi128EEESJ_EEENS4_8identityES13_NS14_INS15_ILi3ELi4ELi3EEES18_NSU_INS5_IJS19_NSA_ILi32EEEEEENS5_IJS1K_SB_EEEEEEEvS1I_EENS_8epilogue10collective6detail29Sm90TmaWarpSpecializedAdapterINS1R_15DefaultEpilogueISJ_SL_SL_NS1Q_6thread17LinearCombinationISJ_Li1EffLNS1V_9ScaleType4KindE0ELNS_15FloatRoundStyleE2ESJ_EENS1_15EpilogueDefaultEEEEEvvEEEEvNT_6ParamsE)
        .other          _ZN7cutlass13device_kernelINS_4gemm6kernel13GemmUniversalIN4cute5tupleIJiiiiEEENS1_10collective13CollectiveMmaINS1_39MainloopSm90TmaGmmaRmemAWarpSpecializedILi2ENS5_IJNS4_1CILi1EEESB_SB_EEENS1_35KernelTmaWarpSpecializedCooperativeEEENS5_IJNSA_ILi128EEENSA_ILi256EEENSA_ILi64EEEEEENS_10tfloat32_tENS5_IJSB_llEEESJ_NS5_IJlSB_lEEENS4_8TiledMMAINS4_8MMA_AtomIJNS4_4SM904GMMA30MMA_64x256x8_F32TF32TF32_RS_TNILNSP_7ScaleInE1ELSR_1EEEEEENS4_6LayoutINS5_IJNSA_ILi2EEESB_SB_EEENS5_IJSB_NSA_ILi0EEESX_EEEEENS5_IJNS4_10UnderscoreES10_S10_EEEEENS4_13SM90_TMA_LOADENS4_14ComposedLayoutINS4_7SwizzleILi1ELi4ELi3EEENS4_18smem_ptr_flag_bitsILi32EEENSU_INS5_IJNSA_ILi8EEES19_EEENS5_IJSB_S19_EEEEEEENS4_9Copy_AtomIJNS4_39AutoVectorizingCopyWithAssumedAlignmentILi128EEESJ_EEENS4_8identityES13_NS14_INS15_ILi3ELi4ELi3EEES18_NSU_INS5_IJS19_NSA_ILi32EEEEEENS5_IJS1K_SB_EEEEEEEvS1I_EENS_8epilogue10collective6detail29Sm90TmaWarpSpecializedAdapterINS1R_15DefaultEpilogueISJ_SL_SL_NS1Q_6thread17LinearCombinationISJ_Li1EffLNS1V_9ScaleType4KindE0ELNS_15FloatRoundStyleE2ESJ_EENS1_15EpilogueDefaultEEEEEvvEEEEvNT_6ParamsE,@"STO_CUDA_ENTRY STV_DEFAULT"
_ZN7cutlass13device_kernelINS_4gemm6kernel13GemmUniversalIN4cute5tupleIJiiiiEEENS1_10collective13CollectiveMmaINS1_39MainloopSm90TmaGmmaRmemAWarpSpecializedILi2ENS5_IJNS4_1CILi1EEESB_SB_EEENS1_35KernelTmaWarpSpecializedCooperativeEEENS5_IJNSA_ILi128EEENSA_ILi256EEENSA_ILi64EEEEEENS_10tfloat32_tENS5_IJSB_llEEESJ_NS5_IJlSB_lEEENS4_8TiledMMAINS4_8MMA_AtomIJNS4_4SM904GMMA30MMA_64x256x8_F32TF32TF32_RS_TNILNSP_7ScaleInE1ELSR_1EEEEEENS4_6LayoutINS5_IJNSA_ILi2EEESB_SB_EEENS5_IJSB_NSA_ILi0EEESX_EEEEENS5_IJNS4_10UnderscoreES10_S10_EEEEENS4_13SM90_TMA_LOADENS4_14ComposedLayoutINS4_7SwizzleILi1ELi4ELi3EEENS4_18smem_ptr_flag_bitsILi32EEENSU_INS5_IJNSA_ILi8EEES19_EEENS5_IJSB_S19_EEEEEEENS4_9Copy_AtomIJNS4_39AutoVectorizingCopyWithAssumedAlignmentILi128EEESJ_EEENS4_8identityES13_NS14_INS15_ILi3ELi4ELi3EEES18_NSU_INS5_IJS19_NSA_ILi32EEEEEENS5_IJS1K_SB_EEEEEEEvS1I_EENS_8epilogue10collective6detail29Sm90TmaWarpSpecializedAdapterINS1R_15DefaultEpilogueISJ_SL_SL_NS1Q_6thread17LinearCombinationISJ_Li1EffLNS1V_9ScaleType4KindE0ELNS_15FloatRoundStyleE2ESJ_EENS1_15EpilogueDefaultEEEEEvvEEEEvNT_6ParamsE:
[----:B------:R-:W0:Y:S01]  /*0000*/  LDC R1, c[0x0][0x28] ;  /* 0x00000a00ff017b82 */ /* 0x000e220000000800 */
[----:B------:R-:W1:Y:S01]  /*0010*/  S2R R18, SR_TID.X ;  /* 0x0000000000127919 */ /* 0x000e620000002100 */
[----:B------:R-:W-:Y:S01]  /*0020*/  ELECT P0, URZ, PT ;  /* 0x00000000003f782f */ /* 0x000fe20003800000 */
[----:B------:R-:W-:Y:S01]  /*0030*/  BSSY B0, `(.L_x_0) ;  /* 0x000000f000007945 */ /* 0x000fe20003800000 */
[--C-:B-1----:R-:W-:Y:S02]  /*0040*/  SHF.R.U32.HI R0, RZ, 0x5, R18.reuse ;  /* 0x00000005ff007819 */ /* 0x102fe40000011612 */
[----:B------:R-:W-:-:S03]  /*0050*/  SHF.R.U32.HI R155, RZ, 0x7, R18 ;  /* 0x00000007ff9b7819 */ /* 0x000fc60000011612 */
[----:B------:R-:W1:Y:S04]  /*0060*/  SHFL.IDX PT, R5, R0, RZ, 0x1f ;  /* 0x00001fff00057589 */ /* 0x000e6800000e0000 */
[----:B------:R2:W3:Y:S01]  /*0070*/  SHFL.IDX PT, R8, R155, RZ, 0x1f ;  /* 0x00001fff9b087589 */ /* 0x0004e200000e0000 */
[----:B-1----:R-:W-:-:S13]  /*0080*/  ISETP.NE.OR P0, PT, R5, RZ, !P0 ;  /* 0x000000ff0500720c */ /* 0x002fda0004705670 */
[----:B0-23--:R-:W-:Y:S05]  /*0090*/  @P0 BRA `(.L_x_1) ;  /* 0x0000000000200947 */ /* 0x00dfea0003800000 */
[----:B------:R-:W-:Y:S02]  /*00a0*/  ULDC.64 UR4, c[0x0][0x198] ;  /* 0x0000660000047ab9 */ /* 0x000fe40000000a00 */
[----:B------:R-:W-:Y:S02]  /*00b0*/  UIADD3 UR6, UP0, UR4, 0xf0, URZ ;  /* 0x000000f004067890 */ /* 0x000fe4000ff1e03f */
[----:B------:R-:W-:Y:S02]  /*00c0*/  UIADD3 UR4, UP1, UR4, 0x1f0, URZ ;  /* 0x000001f004047890 */ /* 0x000fe4000ff3e03f */
[----:B------:R-:W-:Y:S02]  /*00d0*/  UIADD3.X UR7, URZ, UR5, URZ, UP0, !UPT ;  /* 0x000000053f077290 */ /* 0x000fe400087fe43f */
[----:B------:R-:W-:-:S07]  /*00e0*/  UIADD3.X UR5, URZ, UR5, URZ, UP1, !UPT ;  /* 0x000000053f057290 */ /* 0x000fce0008ffe43f */
[----:B------:R0:W-:Y:S02]  /*00f0*/  UTMACCTL.PF [UR6] ;  /* 0x00000000060079b9 */ /* 0x0001e40008040000 */
[----:B------:R0:W-:Y:S02]  /*0100*/  UTMACCTL.PF [UR4] ;  /* 0x00000000040079b9 */ /* 0x0001e40008040000 */
[----:B0-----:R-:W-:Y:S01]  /*0110*/  NOP ;  /* 0x0000000000007918 */ /* 0x001fe20000000000 */
.L_x_1:
[----:B------:R-:W-:Y:S05]  /*0120*/  BSYNC B0 ;  /* 0x0000000000007941 */ /* 0x000fea0003800000 */
.L_x_0:
[----:B------:R-:W0:Y:S02]  /*0130*/  SHFL.IDX PT, R2, R0, RZ, 0x1f ;  /* 0x00001fff00027589 */ /* 0x000e2400000e0000 */
[----:B0-----:R-:W-:-:S13]  /*0140*/  ISETP.NE.AND P0, PT, R2, RZ, PT ;  /* 0x000000ff0200720c */ /* 0x001fda0003f05270 */
[----:B------:R-:W-:Y:S05]  /*0150*/  @P0 BRA `(.L_x_2) ;  /* 0x0000000000480947 */ /* 0x000fea0003800000 */
[----:B------:R-:W0:Y:S01]  /*0160*/  S2UR UR8, SR_CgaCtaId ;  /* 0x00000000000879c3 */ /* 0x000e220000008800 */
[----:B------:R-:W-:Y:S01]  /*0170*/  UMOV UR4, 0x400 ;  /* 0x0000040000047882 */ /* 0x000fe20000000000 */
[----:B------:R-:W-:Y:S01]  /*0180*/  UMOV UR5, 0x1 ;  /* 0x0000000100057882 */ /* 0x000fe20000000000 */
[----:B------:R-:W-:Y:S01]  /*0190*/  UMOV UR6, 0x100 ;  /* 0x0000010000067882 */ /* 0x000fe20000000000 */
[----:B------:R-:W-:Y:S01]  /*01a0*/  ELECT P0, URZ, PT ;  /* 0x00000000003f782f */ /* 0x000fe20003800000 */
[----:B------:R-:W-:-:S04]  /*01b0*/  UIADD3 UR6, -UR6, 0x100000, URZ ;  /* 0x0010000006067890 */ /* 0x000fc8000fffe13f */
[----:B------:R-:W-:Y:S02]  /*01c0*/  USHF.L.U32 UR7, UR6, 0xb, URZ ;  /* 0x0000000b06077899 */ /* 0x000fe4000800063f */
[----:B------:R-:W-:Y:S02]  /*01d0*/  USHF.L.U32 UR6, UR6, 0x1, URZ ;  /* 0x0000000106067899 */ /* 0x000fe4000800063f */
[----:B0-----:R-:W-:Y:S02]  /*01e0*/  ULEA UR8, UR8, UR4, 0x18 ;  /* 0x0000000408087291 */ /* 0x001fe4000f8ec03f */
[----:B------:R-:W-:-:S04]  /*01f0*/  UIADD3 UR4, -UR5, 0x100000, URZ ;  /* 0x0010000005047890 */ /* 0x000fc8000fffe13f */
[----:B------:R-:W-:Y:S02]  /*0200*/  USHF.L.U32 UR5, UR4, 0xb, URZ ;  /* 0x0000000b04057899 */ /* 0x000fe4000800063f */
[----:B------:R-:W-:Y:S01]  /*0210*/  USHF.L.U32 UR4, UR4, 0x1, URZ ;  /* 0x0000000104047899 */ /* 0x000fe2000800063f */
[----:B------:R-:W0:Y:S11]  /*0220*/  FENCE.VIEW.ASYNC.S ;  /* 0x00000000000073c6 */ /* 0x000e360000000000 */
[----:B0-----:R0:W1:Y:S01]  /*0230*/  SYNCS.EXCH.64 URZ, [UR8], UR4 ;  /* 0x00000004083f75b2 */ /* 0x0010620008000100 */
[----:B------:R0:W2:Y:S01]  /*0240*/  SYNCS.EXCH.64 URZ, [UR8+0x10], UR6 ;  /* 0x00001006083f75b2 */ /* 0x0000a20008000100 */
[----:B------:R0:W3:Y:S01]  /*0250*/  SYNCS.EXCH.64 URZ, [UR8+0x8], UR4 ;  /* 0x00000804083f75b2 */ /* 0x0000e20008000100 */
[----:B------:R0:W4:Y:S01]  /*0260*/  SYNCS.EXCH.64 URZ, [UR8+0x18], UR6 ;  /* 0x00001806083f75b2 */ /* 0x0001220008000100 */
[----:B------:R-:W-:Y:S01]  /*0270*/  NOP ;  /* 0x0000000000007918 */ /* 0x000fe20000000000 */
.L_x_2:
[----:B------:R-:W5:Y:S01]  /*0280*/  SHFL.IDX PT, R0, R0, RZ, 0x1f ;  /* 0x00001fff00007589 */ /* 0x000f6200000e0000 */
[----:B------:R-:W-:Y:S01]  /*0290*/  ELECT P0, URZ, PT ;  /* 0x00000000003f782f */ /* 0x000fe20003800000 */
[----:B------:R-:W1:Y:S01]  /*02a0*/  LDC R2, c[0x0][0x65c] ;  /* 0x00019700ff027b82 */ /* 0x000e620000000800 */
[----:B------:R-:W-:Y:S01]  /*02b0*/  SHF.R.S32.HI R6, RZ, 0x1f, R5 ;  /* 0x0000001fff067819 */ /* 0x000fe20000011405 */
[----:B------:R-:W2:Y:S01]  /*02c0*/  S2R R3, SR_CTAID.Y ;  /* 0x0000000000037919 */ /* 0x000ea20000002600 */
[----:B0-----:R-:W-:Y:S01]  /*02d0*/  UMOV UR4, 0x20 ;  /* 0x0000002000047882 */ /* 0x001fe20000000000 */
[----:B------:R-:W-:Y:S01]  /*02e0*/  ISETP.NE.AND P2, PT, R8, RZ, PT ;  /* 0x000000ff0800720c */ /* 0x000fe20003f45270 */
[----:B------:R-:W-:Y:S01]  /*02f0*/  NOP ;  /* 0x0000000000007918 */ /* 0x000fe20000000000 */
[----:B------:R-:W0:Y:S01]  /*0300*/  S2R R4, SR_CTAID.X ;  /* 0x0000000000047919 */ /* 0x000e220000002500 */
[----:B------:R-:W-:Y:S01]  /*0310*/  LEA.HI R6, R6, R5, RZ, 0x2 ;  /* 0x0000000506067211 */ /* 0x000fe200078f10ff */
[----:B------:R-:W-:Y:S01]  /*0320*/  NOP ;  /* 0x0000000000007918 */ /* 0x000fe20000000000 */
[----:B-----5:R-:W-:-:S02]  /*0330*/  ISETP.NE.OR P0, PT, R0, RZ, !P0 ;  /* 0x000000ff0000720c */ /* 0x020fc40004705670 */
[----:B-1----:R-:W-:-:S04]  /*0340*/  ISETP.NE.AND P3, PT, R2, 0x1, PT ;  /* 0x000000010200780c */ /* 0x002fc80003f65270 */
[----:B------:R-:W-:Y:S02]  /*0350*/  P2R R0, PR, RZ, 0x8 ;  /* 0x00000008ff007803 */ /* 0x000fe40000000000 */
[----:B------:R-:W-:-:S05]  /*0360*/  LOP3.LUT R0, R6, 0xfffffffc, RZ, 0xc0, !PT ;  /* 0xfffffffc06007812 */ /* 0x000fca00078ec0ff */
[----:B------:R-:W-:Y:S01]  /*0370*/  VOTEU.ALL UP0, P0 ;  /* 0x00000000003f7886 */ /* 0x000fe20000000000 */
[----:B------:R-:W-:Y:S01]  /*0380*/  IMAD.IADD R0, R5, 0x1, -R0 ;  /* 0x0000000105007824 */ /* 0x000fe200078e0a00 */
[----:B------:R-:W0:Y:S01]  /*0390*/  @P3 LDC R17, c[0x0][0x10] ;  /* 0x00000400ff113b82 */ /* 0x000e220000000800 */
[----:B------:R-:W-:Y:S01]  /*03a0*/  VOTEU.ALL UP1, P0 ;  /* 0x00000000003f7886 */ /* 0x000fe20000020000 */
[----:B--2---:R-:W-:Y:S01]  /*03b0*/  @P3 IMAD.MOV.U32 R6, RZ, RZ, R3 ;  /* 0x000000ffff063224 */ /* 0x004fe200078e0003 */
[----:B------:R-:W-:Y:S01]  /*03c0*/  @!UP0 UMOV UR6, 0x400 ;  /* 0x0000040000068882 */ /* 0x000fe20000000000 */
[----:B------:R-:W-:-:S04]  /*03d0*/  @!UP0 UIADD3 UR4, -UR4, 0x100000, URZ ;  /* 0x0010000004048890 */ /* 0x000fc8000fffe13f */
[----:B------:R-:W-:Y:S02]  /*03e0*/  @!UP0 USHF.L.U32 UR5, UR4, 0xb, URZ ;  /* 0x0000000b04058899 */ /* 0x000fe4000800063f */
[----:B------:R-:W-:Y:S01]  /*03f0*/  @!UP0 USHF.L.U32 UR4, UR4, 0x1, URZ ;  /* 0x0000000104048899 */ /* 0x000fe2000800063f */
[----:B------:R-:W-:Y:S02]  /*0400*/  @P3 IMAD.MOV.U32 R7, RZ, RZ, RZ ;  /* 0x000000ffff073224 */ /* 0x000fe400078e00ff */
[----:B------:R-:W-:Y:S01]  /*0410*/  IMAD.MOV.U32 R5, RZ, RZ, RZ ;  /* 0x000000ffff057224 */ /* 0x000fe200078e00ff */
[----:B------:R-:W1:Y:S01]  /*0420*/  @!UP0 S2UR UR7, SR_CgaCtaId ;  /* 0x00000000000789c3 */ /* 0x000e620000008800 */
[----:B------:R-:W-:-:S07]  /*0430*/  @P3 IMAD.MOV.U32 R11, RZ, RZ, RZ ;  /* 0x000000ffff0b3224 */ /* 0x000fce00078e00ff */
[----:B------:R-:W2:Y:S01]  /*0440*/  @!P3 LDC R9, c[0x0][0xc] ;  /* 0x00000300ff09bb82 */ /* 0x000ea20000000800 */
[----:B0-----:R-:W-:-:S04]  /*0450*/  @P3 IMAD.WIDE.U32 R16, R4, R17, R6 ;  /* 0x0000001104103225 */ /* 0x001fc800078e0006 */
[----:B------:R-:W-:Y:S01]  /*0460*/  @P3 IMAD.IADD R17, R17, 0x1, R11 ;  /* 0x0000000111113824 */ /* 0x000fe200078e020b */
[----:B-1----:R-:W-:Y:S01]  /*0470*/  @!UP0 ULEA UR6, UR7, UR6, 0x18 ;  /* 0x0000000607068291 */ /* 0x002fe2000f8ec03f */
[----:B------:R-:W-:Y:S01]  /*0480*/  VOTEU.ALL UP0, P0 ;  /* 0x00000000003f7886 */ /* 0x000fe20000000000 */
[----:B------:R-:W-:-:S04]  /*0490*/  ISETP.NE.AND P0, PT, R0, 0x3, PT ;  /* 0x000000030000780c */ /* 0x000fc80003f05270 */
[----:B------:R-:W-:Y:S01]  /*04a0*/  ISETP.EQ.OR P0, PT, R0, RZ, !P0 ;  /* 0x000000ff0000720c */ /* 0x000fe20004702670 */
[----:B--2---:R-:W-:-:S03]  /*04b0*/  @!P3 IMAD.WIDE.U32 R6, R9, R3, R4 ;  /* 0x000000030906b225 */ /* 0x004fc600078e0004 */
[C---:B------:R-:W-:Y:S01]  /*04c0*/  ISETP.EQ.AND P0, PT, R8.reuse, RZ, P0 ;  /* 0x000000ff0800720c */ /* 0x040fe20000702270 */
[----:B------:R-:W-:Y:S01]  /*04d0*/  VIADD R8, R8, 0xffffffff ;  /* 0xffffffff08087836 */ /* 0x000fe20000000000 */
[----:B------:R-:W0:Y:S02]  /*04e0*/  FENCE.VIEW.ASYNC.S ;  /* 0x00000000000073c6 */ /* 0x000e240000000000 */
[----:B0-----:R0:W3:Y:S01]  /*04f0*/  @!UP0 SYNCS.EXCH.64 URZ, [UR6+0x30], UR4 ;  /* 0x00003004063f85b2 */ /* 0x0010e20008000100 */
[----:B------:R-:W-:Y:S01]  /*0500*/  @!P3 IMAD.MOV.U32 R16, RZ, RZ, R6 ;  /* 0x000000ffff10b224 */ /* 0x000fe200078e0006 */
[----:B------:R-:W-:Y:S01]  /*0510*/  SEL R19, RZ, 0x1, !P0 ;  /* 0x00000001ff137807 */ /* 0x000fe20004000000 */
[----:B------:R-:W-:Y:S01]  /*0520*/  @!P3 IMAD.MOV.U32 R17, RZ, RZ, R7 ;  /* 0x000000ffff11b224 */ /* 0x000fe200078e0007 */
[----:B------:R-:W-:-:S04]  /*0530*/  ISETP.GE.U32.AND P1, PT, R8, 0x2, PT ;  /* 0x000000020800780c */ /* 0x000fc80003f26070 */
[----:B------:R-:W-:Y:S01]  /*0540*/  SEL R19, R19, 0x2, P1 ;  /* 0x0000000213137807 */ /* 0x000fe20000800000 */
[----:B------:R0:W3:Y:S01]  /*0550*/  @!UP1 SYNCS.EXCH.64 URZ, [UR6+0x38], UR4 ;  /* 0x00003804063f95b2 */ /* 0x0000e20008000100 */
[----:B------:R-:W-:Y:S01]  /*0560*/  NOP ;  /* 0x0000000000007918 */ /* 0x000fe20000000000 */
[----:B---34-:R-:W-:Y:S06]  /*0570*/  BAR.SYNC.DEFER_BLOCKING 0x0 ;  /* 0x0000000000007b1d */ /* 0x018fec0000010000 */
[----:B------:R-:W-:Y:S05]  /*0580*/  @!P2 BRA `(.L_x_3) ;  /* 0x000000a800c4a947 */ /* 0x000fea0003800000 */
[----:B------:R-:W-:-:S13]  /*0590*/  ISETP.GT.U32.AND P0, PT, R8, 0x1, PT ;  /* 0x000000010800780c */ /* 0x000fda0003f04070 */
[----:B0-----:R-:W-:Y:S05]  /*05a0*/  @P0 EXIT ;  /* 0x000000000000094d */ /* 0x001fea0003800000 */
[----:B------:R-:W-:Y:S01]  /*05b0*/  ULDC.64 UR4, c[0x0][0x650] ;  /* 0x0001940000047ab9 */ /* 0x000fe20000000a00 */
[----:B------:R-:W-:Y:S01]  /*05c0*/  PRMT R0, RZ, 0x7610, R0 ;  /* 0x00007610ff007816 */ /* 0x000fe20000000000 */
[----:B------:R-:W-:Y:S01]  /*05d0*/  IMAD.MOV.U32 R154, RZ, RZ, -0x1 ;  /* 0xffffffffff9a7424 */ /* 0x000fe200078e00ff */
[----:B------:R-:W-:Y:S01]  /*05e0*/  ISETP.GE.U32.AND P0, PT, R16, UR4, PT ;  /* 0x0000000410007c0c */ /* 0x000fe2000bf06070 */
[----:B------:R-:W-:Y:S02]  /*05f0*/  IMAD.MOV.U32 R152, RZ, RZ, -0x1 ;  /* 0xffffffffff987424 */ /* 0x000fe400078e00ff */
[----:B------:R-:W-:Y:S01]  /*0600*/  IMAD.MOV.U32 R153, RZ, RZ, -0x1 ;  /* 0xffffffffff997424 */ /* 0x000fe200078e00ff */
[----:B------:R-:W-:-:S13]  /*0610*/  ISETP.GE.U32.AND.EX P0, PT, R17, UR5, PT, P0 ;  /* 0x0000000511007c0c */ /* 0x000fda000bf06100 */
[----:B------:R-:W-:Y:S05]  /*0620*/  @P0 BRA `(.L_x_4) ;  /* 0x0000000400540947 */ /* 0x000fea0003800000 */
[----:B------:R-:W0:Y:S01]  /*0630*/  LDC.64 R14, c[0x0][0x628] ;  /* 0x00018a00ff0e7b82 */ /* 0x000e220000000a00 */
[----:B------:R-:W-:Y:S02]  /*0640*/  IMAD.MOV.U32 R6, RZ, RZ, R16 ;  /* 0x000000ffff067224 */ /* 0x000fe400078e0010 */
[----:B------:R-:W-:-:S05]  /*0650*/  IMAD.MOV.U32 R7, RZ, RZ, R17 ;  /* 0x000000ffff077224 */ /* 0x000fca00078e0011 */
[----:B------:R-:W1:Y:S08]  /*0660*/  LDC R0, c[0x0][0x630] ;  /* 0x00018c00ff007b82 */ /* 0x000e700000000800 */
[----:B------:R-:W2:Y:S01]  /*0670*/  LDC.64 R20, c[0x0][0x620] ;  /* 0x00018800ff147b82 */ /* 0x000ea20000000a00 */
[----:B0-----:R-:W-:-:S04]  /*0680*/  ISETP.NE.U32.AND P0, PT, R14, RZ, PT ;  /* 0x000000ff0e00720c */ /* 0x001fc80003f05070 */
[----:B------:R-:W-:-:S13]  /*0690*/  ISETP.NE.AND.EX P0, PT, R15, RZ, PT, P0 ;  /* 0x000000ff0f00720c */ /* 0x000fda0003f05300 */
[----:B-12---:R-:W-:Y:S05]  /*06a0*/  @!P0 BRA `(.L_x_5) ;  /* 0x0000000000288947 */ /* 0x006fea0003800000 */
[----:B------:R-:W0:Y:S02]  /*06b0*/  LDC R11, c[0x0][0x634] ;  /* 0x00018d00ff0b7b82 */ /* 0x000e240000000800 */
[----:B0-----:R-:W-:-:S05]  /*06c0*/  IADD3 R11, P0, R16, R11, RZ ;  /* 0x0000000b100b7210 */ /* 0x001fca0007f1e0ff */
[----:B------:R-:W-:-:S04]  /*06d0*/  IMAD.X R13, RZ, RZ, R17, P0 ;  /* 0x000000ffff0d7224 */ /* 0x000fc800000e0611 */
[----:B------:R-:W-:-:S04]  /*06e0*/  IMAD.WIDE.U32 R6, R13, R14, RZ ;  /* 0x0000000e0d067225 */ /* 0x000fc800078e00ff */
[----:B------:R-:W-:-:S04]  /*06f0*/  IMAD.WIDE.U32 R8, P0, R11, R15, R6 ;  /* 0x0000000f0b087225 */ /* 0x000fc80007800006 */
[----:B------:R-:W-:-:S04]  /*0700*/  IMAD.WIDE.U32 R6, R11, R14, RZ ;  /* 0x0000000e0b067225 */ /* 0x000fc800078e00ff */
[----:B------:R-:W-:Y:S01]  /*0710*/  IMAD.X R11, RZ, RZ, RZ, P0 ;  /* 0x000000ffff0b7224 */ /* 0x000fe200000e06ff */
[----:B------:R-:W-:Y:S01]  /*0720*/  IADD3 RZ, P0, R7, R8, RZ ;  /* 0x0000000807ff7210 */ /* 0x000fe20007f1e0ff */
[----:B------:R-:W-:-:S04]  /*0730*/  IMAD.MOV.U32 R10, RZ, RZ, R9 ;  /* 0x000000ffff0a7224 */ /* 0x000fc800078e0009 */
[----:B------:R-:W-:-:S08]  /*0740*/  IMAD.WIDE.U32.X R6, R13, R15, R10, P0 ;  /* 0x0000000f0d067225 */ /* 0x000fd000000e040a */
.L_x_5:
[-CC-:B------:R-:W-:Y:S01]  /*0750*/  SHF.R.U64 R153, R6, R0.reuse, R7.reuse ;  /* 0x0000000006997219 */ /* 0x180fe20000001207 */
[----:B------:R-:W0:Y:S01]  /*0760*/  LDC R10, c[0x0][0x618] ;  /* 0x00018600ff0a7b82 */ /* 0x000e220000000800 */
[----:B------:R-:W-:Y:S01]  /*0770*/  SHF.R.U32.HI R5, RZ, R0, R7 ;  /* 0x00000000ff057219 */ /* 0x000fe20000011607 */
[----:B------:R-:W-:Y:S01]  /*0780*/  ULDC UR4, c[0x0][0x150] ;  /* 0x0000540000047ab9 */ /* 0x000fe20000000800 */
[----:B------:R-:W-:Y:S02]  /*0790*/  IADD3 R9, P0, RZ, -R153, RZ ;  /* 0x80000099ff097210 */ /* 0x000fe40007f1e0ff */
[----:B------:R-:W-:-:S03]  /*07a0*/  I2FP.F32.U32 R0, R4 ;  /* 0x0000000400007245 */ /* 0x000fc60000201000 */
[----:B------:R-:W1:Y:S01]  /*07b0*/  LDC.64 R26, c[0x0][0x640] ;  /* 0x00019000ff1a7b82 */ /* 0x000e620000000a00 */
[----:B------:R-:W-:Y:S02]  /*07c0*/  IMAD.X R11, RZ, RZ, ~R5, P0 ;  /* 0x000000ffff0b7224 */ /* 0x000fe400000e0e05 */
[----:B------:R-:W-:Y:S01]  /*07d0*/  FMUL R0, R0, UR4 ;  /* 0x0000000400007c20 */ /* 0x000fe20008400000 */
[----:B------:R-:W-:Y:S01]  /*07e0*/  IMAD.WIDE.U32 R6, R9, R20, R16 ;  /* 0x0000001409067225 */ /* 0x000fe200078e0010 */
[----:B------:R-:W-:-:S03]  /*07f0*/  ULDC UR4, c[0x0][0x154] ;  /* 0x0000550000047ab9 */ /* 0x000fc60000000800 */
[----:B------:R-:W-:Y:S01]  /*0800*/  IMAD R8, R11, R20, RZ ;  /* 0x000000140b087224 */ /* 0x000fe200078e02ff */
[----:B------:R-:W2:Y:S01]  /*0810*/  LDC R5, c[0x0][0x144] ;  /* 0x00005100ff057b82 */ /* 0x000ea20000000800 */
[----:B------:R-:W3:Y:S02]  /*0820*/  F2I.U32.TRUNC.NTZ R0, R0 ;  /* 0x0000000000007305 */ /* 0x000ee4000020f000 */
[----:B------:R-:W-:-:S04]  /*0830*/  IMAD R9, R9, R21, R8 ;  /* 0x0000001509097224 */ /* 0x000fc800078e0208 */
[----:B------:R-:W-:Y:S01]  /*0840*/  IMAD.IADD R7, R7, 0x1, R9 ;  /* 0x0000000107077824 */ /* 0x000fe200078e0209 */
[----:B------:R-:W4:Y:S01]  /*0850*/  LDC R12, c[0x0][0x608] ;  /* 0x00018200ff0c7b82 */ /* 0x000f220000000800 */
[----:B------:R-:W-:-:S03]  /*0860*/  IMAD.MOV.U32 R9, RZ, RZ, -0x1 ;  /* 0xffffffffff097424 */ /* 0x000fc600078e00ff */
[-CC-:B0-----:R-:W-:Y:S02]  /*0870*/  SHF.R.U64 R20, R6, R10.reuse, R7.reuse ;  /* 0x0000000a06147219 */ /* 0x181fe40000001207 */
[----:B------:R-:W-:Y:S02]  /*0880*/  I2FP.F32.U32 R6, R3 ;  /* 0x0000000300067245 */ /* 0x000fe40000201000 */
[----:B------:R-:W0:Y:S01]  /*0890*/  LDC R24, c[0x0][0x658] ;  /* 0x00019600ff187b82 */ /* 0x000e220000000800 */
[----:B-1----:R-:W-:Y:S01]  /*08a0*/  ISETP.NE.U32.AND P0, PT, R26, RZ, PT ;  /* 0x000000ff1a00720c */ /* 0x002fe20003f05070 */
[----:B---3--:R-:W-:Y:S01]  /*08b0*/  IMAD.MOV R8, RZ, RZ, -R0 ;  /* 0x000000ffff087224 */ /* 0x008fe200078e0a00 */
[----:B------:R-:W-:Y:S01]  /*08c0*/  SHF.R.U32.HI R7, RZ, R10, R7 ;  /* 0x0000000aff077219 */ /* 0x000fe20000011607 */
[----:B------:R-:W-:Y:S01]  /*08d0*/  FMUL R6, R6, UR4 ;  /* 0x0000000406067c20 */ /* 0x000fe20008400000 */
[----:B------:R-:W-:-:S03]  /*08e0*/  ISETP.NE.AND.EX P0, PT, R27, RZ, PT, P0 ;  /* 0x000000ff1b00720c */ /* 0x000fc60003f05300 */
[----:B------:R-:W1:Y:S01]  /*08f0*/  LDC R14, c[0x0][0x148] ;  /* 0x00005200ff0e7b82 */ /* 0x000e620000000800 */
[----:B--2---:R-:W-:-:S07]  /*0900*/  IMAD R0, R5, R8, R4 ;  /* 0x0000000805007224 */ /* 0x004fce00078e0204 */
[----:B------:R-:W2:Y:S01]  /*0910*/  LDC R22, c[0x0][0x600] ;  /* 0x00018000ff167b82 */ /* 0x000ea20000000800 */
[-CC-:B----4-:R-:W-:Y:S02]  /*0920*/  SHF.R.U64 R28, R20, R12.reuse, R7.reuse ;  /* 0x0000000c141c7219 */ /* 0x190fe40000001207 */
[----:B------:R-:W-:Y:S01]  /*0930*/  SHF.R.U32.HI R5, RZ, R12, R7 ;  /* 0x0000000cff057219 */ /* 0x000fe20000011607 */
[----:B------:R-:W-:Y:S01]  /*0940*/  IMAD.MOV.U32 R7, RZ, RZ, 0x1 ;  /* 0x00000001ff077424 */ /* 0x000fe200078e00ff */
[----:B------:R3:W4:Y:S03]  /*0950*/  F2I.U32.TRUNC.NTZ R12, R6 ;  /* 0x00000006000c7305 */ /* 0x000726000020f000 */
[----:B------:R-:W1:Y:S01]  /*0960*/  LDC R15, c[0x0][0x648] ;  /* 0x00019200ff0f7b82 */ /* 0x000e620000000800 */
[-C--:B0-----:R-:W-:Y:S02]  /*0970*/  SHF.L.U32 R4, R9, R24.reuse, RZ ;  /* 0x0000001809047219 */ /* 0x081fe400000006ff */
[----:B------:R-:W-:-:S02]  /*0980*/  SHF.R.U64 R30, R28, R24, R5 ;  /* 0x000000181c1e7219 */ /* 0x000fc40000001205 */
[----:B------:R-:W-:Y:S02]  /*0990*/  LOP3.LUT R11, RZ, R4, RZ, 0x33, !PT ;  /* 0x00000004ff0b7212 */ /* 0x000fe400078e33ff */
[-C--:B------:R-:W-:Y:S01]  /*09a0*/  SHF.R.U32.HI R5, RZ, R24.reuse, R5 ;  /* 0x00000018ff057219 */ /* 0x080fe20000011605 */
[----:B------:R-:W0:Y:S01]  /*09b0*/  LDC R21, c[0x0][0x638] ;  /* 0x00018e00ff157b82 */ /* 0x000e220000000800 */
[----:B------:R-:W-:Y:S01]  /*09c0*/  SHF.L.U32 R10, R7, R24, RZ ;  /* 0x00000018070a7219 */ /* 0x000fe200000006ff */
[----:B------:R-:W-:-:S06]  /*09d0*/  IMAD.MOV.U32 R4, RZ, RZ, R30 ;  /* 0x000000ffff047224 */ /* 0x000fcc00078e001e */
[----:B------:R-:W0:Y:S01]  /*09e0*/  LDC R154, c[0x0][0x610] ;  /* 0x00018400ff9a7b82 */ /* 0x000e220000000800 */
[----:B---34-:R-:W-:Y:S05]  /*09f0*/  @!P0 BRA `(.L_x_6) ;  /* 0x0000000000288947 */ /* 0x018fea0003800000 */
[----:B------:R-:W3:Y:S02]  /*0a00*/  LDC R9, c[0x0][0x64c] ;  /* 0x00019300ff097b82 */ /* 0x000ee40000000800 */
[----:B---3--:R-:W-:-:S05]  /*0a10*/  IADD3 R9, P0, R30, R9, RZ ;  /* 0x000000091e097210 */ /* 0x008fca0007f1e0ff */
        /* <DEDUP_REMOVED lines=8> */
.L_x_6:
[----:B-1----:R-:W-:Y:S01]  /*0aa0*/  SHF.R.U64 R4, R4, R15, R5 ;  /* 0x0000000f04047219 */ /* 0x002fe20000001205 */
[----:B--2---:R-:W-:Y:S01]  /*0ab0*/  VIADD R5, R22, 0xffffffff ;  /* 0xffffffff16057836 */ /* 0x004fe20000000000 */
[----:B------:R-:W-:Y:S01]  /*0ac0*/  LOP3.LUT R11, R28, R11, RZ, 0xc0, !PT ;  /* 0x0000000b1c0b7212 */ /* 0x000fe200078ec0ff */
[----:B------:R-:W-:Y:S02]  /*0ad0*/  IMAD.MOV R12, RZ, RZ, -R12 ;  /* 0x000000ffff0c7224 */ /* 0x000fe400078e0a0c */
[----:B------:R-:W-:Y:S01]  /*0ae0*/  IMAD.MOV R6, RZ, RZ, -R4 ;  /* 0x000000ffff067224 */ /* 0x000fe200078e0a04 */
[----:B------:R-:W-:Y:S01]  /*0af0*/  LOP3.LUT R5, R20, R5, RZ, 0xc0, !PT ;  /* 0x0000000514057212 */ /* 0x000fe200078ec0ff */
[----:B------:R-:W-:Y:S02]  /*0b00*/  @P3 IMAD R0, R14, R12, R3 ;  /* 0x0000000c0e003224 */ /* 0x000fe400078e0203 */
[----:B------:R-:W-:Y:S02]  /*0b10*/  IMAD R11, R10, R4, R11 ;  /* 0x000000040a0b7224 */ /* 0x000fe400078e020b */
[----:B0-----:R-:W-:-:S02]  /*0b20*/  IMAD R3, R6, R21, R30 ;  /* 0x0000001506037224 */ /* 0x001fc400078e021e */
[----:B------:R-:W-:Y:S02]  /*0b30*/  IMAD R154, R11, R154, R0 ;  /* 0x0000009a0b9a7224 */ /* 0x000fe400078e0200 */
[----:B------:R-:W-:Y:S02]  /*0b40*/  IMAD R3, R3, R22, R5 ;  /* 0x0000001603037224 */ /* 0x000fe400078e0205 */
[----:B------:R-:W-:-:S03]  /*0b50*/  IMAD.MOV.U32 R0, RZ, RZ, 0x1 ;  /* 0x00000001ff007424 */ /* 0x000fc600078e00ff */
[----:B------:R-:W-:Y:S02]  /*0b60*/  SEL R152, R3, R154, !P3 ;  /* 0x0000009a03987207 */ /* 0x000fe40005800000 */
[----:B------:R-:W-:-:S07]  /*0b70*/  SEL R154, R154, R3, !P3 ;  /* 0x000000039a9a7207 */ /* 0x000fce0005800000 */
.L_x_4:
[----:B------:R-:W-:-:S08]  /*0b80*/  NOP ;  /* 0x0000000000007918 */ /* 0x000fd00000000000 */
[----:B------:R-:W0:Y:S02]  /*0b90*/  USETMAXREG.TRY_ALLOC.CTAPOOL UP0, 0xe8 ;  /* 0x000000e8000079c8 */ /* 0x000e240008000600 */
[----:B0-----:R-:W-:-:S13]  /*0ba0*/  PLOP3.LUT P0, PT, PT, PT, UP0, 0x80, 0x0 ;  /* 0x000000000000781c */ /* 0x001fda0003f0f008 */
[----:B------:R-:W-:Y:S05]  /*0bb0*/  @!P0 BRA `(.L_x_4) ;  /* 0xfffffffc00f08947 */ /* 0x000fea000383ffff */
[----:B------:R-:W-:Y:S01]  /*0bc0*/  ULDC.64 UR4, c[0x0][0x598] ;  /* 0x0001660000047ab9 */ /* 0x000fe20000000a00 */
[----:B------:R-:W-:Y:S01]  /*0bd0*/  ULDC.64 UR36, c[0x0][0x208] ;  /* 0x0000820000247ab9 */ /* 0x000fe20000000a00 */
[----:B------:R-:W-:-:S04]  /*0be0*/  ISETP.NE.U32.AND P0, PT, RZ, UR4, PT ;  /* 0x00000004ff007c0c */ /* 0x000fc8000bf05070 */
[----:B------:R-:W-:-:S13]  /*0bf0*/  ISETP.NE.AND.EX P0, PT, RZ, UR5, PT, P0 ;  /* 0x00000005ff007c0c */ /* 0x000fda000bf05300 */
[----:B------:R-:W-:Y:S05]  /*0c00*/  @!P0 BRA `(.L_x_7) ;  /* 0x00000000001c8947 */ /* 0x000fea0003800000 */
[----:B------:R-:W0:Y:S02]  /*0c10*/  LDC.64 R4, c[0x0][0x598] ;  /* 0x00016600ff047b82 */ /* 0x000e240000000a00 */
[----:B0-----:R-:W2:Y:S02]  /*0c20*/  LDG.E.64 R4, desc[UR36][R4.64] ;  /* 0x0000002404047981 */ /* 0x001ea4000c1e1b00 */
[----:B--2---:R-:W-:-:S04]  /*0c30*/  ISETP.NE.U32.AND P0, PT, R4, RZ, PT ;  /* 0x000000ff0400720c */ /* 0x004fc80003f05070 */
[----:B------:R-:W-:-:S13]  /*0c40*/  ISETP.NE.AND.EX P0, PT, R5, RZ, PT, P0 ;  /* 0x000000ff0500720c */ /* 0x000fda0003f05300 */
[----:B------:R-:W-:Y:S05]  /*0c50*/  @!P0 BRA `(.L_x_7) ;  /* 0x0000000000088947 */ /* 0x000fea0003800000 */
[----:B------:R0:W5:Y:S01]  /*0c60*/  LD.E R156, desc[UR36][R4.64] ;  /* 0x00000024049c7980 */ /* 0x000162000c101900 */
[----:B------:R-:W-:Y:S05]  /*0c70*/  BRA `(.L_x_8) ;  /* 0x0000000000247947 */ /* 0x000fea0003800000 */
.L_x_7:
[----:B------:R-:W-:Y:S02]  /*0c80*/  ULDC.64 UR4, c[0x0][0x588] ;  /* 0x0001620000047ab9 */ /* 0x000fe40000000a00 */
[----:B------:R-:W-:-:S04]  /*0c90*/  ISETP.NE.U32.AND P0, PT, RZ, UR4, PT ;  /* 0x00000004ff007c0c */ /* 0x000fc8000bf05070 */
[----:B------:R-:W-:-:S13]  /*0ca0*/  ISETP.NE.AND.EX P0, PT, RZ, UR5, PT, P0 ;  /* 0x00000005ff007c0c */ /* 0x000fda000bf05300 */
[----:B------:R-:W-:Y:S05]  /*0cb0*/  @!P0 BRA `(.L_x_9) ;  /* 0x00000000000c8947 */ /* 0x000fea0003800000 */
[----:B------:R-:W0:Y:S02]  /*0cc0*/  LDC.64 R156, c[0x0][0x588] ;  /* 0x00016200ff9c7b82 */ /* 0x000e240000000a00 */
[----:B0-----:R1:W5:Y:S01]  /*0cd0*/  LDG.E R156, desc[UR36][R156.64] ;  /* 0x000000249c9c7981 */ /* 0x001362000c1e1900 */
[----:B------:R-:W-:Y:S05]  /*0ce0*/  BRA `(.L_x_8) ;  /* 0x0000000000087947 */ /* 0x000fea0003800000 */
.L_x_9:
[----:B------:R-:W-:Y:S02]  /*0cf0*/  ULDC UR4, c[0x0][0x580] ;  /* 0x0001600000047ab9 */ /* 0x000fe40000000800 */
[----:B------:R-:W-:-:S07]  /*0d00*/  IMAD.U32 R156, RZ, RZ, UR4 ;  /* 0x00000004ff9c7e24 */ /* 0x000fce000f8e00ff */
.L_x_8:
[----:B------:R-:W-:Y:S02]  /*0d10*/  ULDC.64 UR4, c[0x0][0x5a0] ;  /* 0x0001680000047ab9 */ /* 0x000fe40000000a00 */
[----:B------:R-:W-:-:S04]  /*0d20*/  ISETP.NE.U32.AND P0, PT, RZ, UR4, PT ;  /* 0x00000004ff007c0c */ /* 0x000fc8000bf05070 */
[----:B------:R-:W-:-:S13]  /*0d30*/  ISETP.NE.AND.EX P0, PT, RZ, UR5, PT, P0 ;  /* 0x00000005ff007c0c */ /* 0x000fda000bf05300 */
[----:B------:R-:W-:Y:S05]  /*0d40*/  @!P0 BRA `(.L_x_10) ;  /* 0x00000000001c8947 */ /* 0x000fea0003800000 */
[----:B0-----:R-:W0:Y:S02]  /*0d50*/  LDC.64 R4, c[0x0][0x5a0] ;  /* 0x00016800ff047b82 */ /* 0x001e240000000a00 */
[----:B0-----:R-:W2:Y:S02]  /*0d60*/  LDG.E.64 R4, desc[UR36][R4.64] ;  /* 0x0000002404047981 */ /* 0x001ea4000c1e1b00 */
[----:B--2---:R-:W-:-:S04]  /*0d70*/  ISETP.NE.U32.AND P0, PT, R4, RZ, PT ;  /* 0x000000ff0400720c */ /* 0x004fc80003f05070 */
[----:B------:R-:W-:-:S13]  /*0d80*/  ISETP.NE.AND.EX P0, PT, R5, RZ, PT, P0 ;  /* 0x000000ff0500720c */ /* 0x000fda0003f05300 */
[----:B------:R-:W-:Y:S05]  /*0d90*/  @!P0 BRA `(.L_x_10) ;  /* 0x0000000000088947 */ /* 0x000fea0003800000 */
[----:B-1----:R0:W5:Y:S01]  /*0da0*/  LD.E R157, desc[UR36][R4.64] ;  /* 0x00000024049d7980 */ /* 0x002162000c101900 */
[----:B------:R-:W-:Y:S05]  /*0db0*/  BRA `(.L_x_11) ;  /* 0x0000000000247947 */ /* 0x000fea0003800000 */
.L_x_10:
[----:B------:R-:W-:Y:S02]  /*0dc0*/  ULDC.64 UR4, c[0x0][0x590] ;  /* 0x0001640000047ab9 */ /* 0x000fe40000000a00 */
[----:B------:R-:W-:-:S04]  /*0dd0*/  ISETP.NE.U32.AND P0, PT, RZ, UR4, PT ;  /* 0x00000004ff007c0c */ /* 0x000fc8000bf05070 */
[----:B------:R-:W-:-:S13]  /*0de0*/  ISETP.NE.AND.EX P0, PT, RZ, UR5, PT, P0 ;  /* 0x00000005ff007c0c */ /* 0x000fda000bf05300 */
[----:B------:R-:W-:Y:S05]  /*0df0*/  @!P0 BRA `(.L_x_12) ;  /* 0x00000000000c8947 */ /* 0x000fea0003800000 */
[----:B0-----:R-:W1:Y:S02]  /*0e00*/  LDC.64 R4, c[0x0][0x590] ;  /* 0x00016400ff047b82 */ /* 0x001e640000000a00 */
[----:B-1----:R1:W5:Y:S01]  /*0e10*/  LDG.E R157, desc[UR36][R4.64] ;  /* 0x00000024049d7981 */ /* 0x002362000c1e1900 */
[----:B------:R-:W-:Y:S05]  /*0e20*/  BRA `(.L_x_11) ;  /* 0x0000000000087947 */ /* 0x000fea0003800000 */
.L_x_12:
[----:B------:R-:W-:Y:S02]  /*0e30*/  ULDC UR4, c[0x0][0x584] ;  /* 0x0001610000047ab9 */ /* 0x000fe40000000800 */
[----:B-1----:R-:W-:-:S07]  /*0e40*/  IMAD.U32 R157, RZ, RZ, UR4 ;  /* 0x00000004ff9d7e24 */ /* 0x002fce000f8e00ff */
.L_x_11:
[----:B------:R-:W-:-:S13]  /*0e50*/  LOP3.LUT P0, RZ, R0, 0xff, RZ, 0xc0, !PT ;  /* 0x000000ff00ff7812 */ /* 0x000fda000780c0ff */
[----:B------:R-:W-:Y:S05]  /*0e60*/  @!P0 EXIT ;  /* 0x000000000000894d */ /* 0x000fea0003800000 */
[----:B------:R-:W-:Y:S01]  /*0e70*/  ULDC UR4, c[0x0][0x28c] ;  /* 0x0000a30000047ab9 */ /* 0x000fe20000000800 */
[----:B------:R-:W-:Y:S01]  /*0e80*/  LOP3.LUT R158, R19, 0x1, RZ, 0xfc, !PT ;  /* 0x00000001139e7812 */ /* 0x000fe200078efcff */
[----:B------:R-:W-:Y:S01]  /*0e90*/  UIADD3 UR4, UR4, 0x3f, URZ ;  /* 0x0000003f04047890 */ /* 0x000fe2000fffe03f */
[----:B------:R-:W-:Y:S01]  /*0ea0*/  UMOV UR38, URZ ;  /* 0x0000003f00267c82 */ /* 0x000fe20008000000 */
[----:B------:R-:W-:Y:S02]  /*0eb0*/  UMOV UR39, URZ ;  /* 0x0000003f00277c82 */ /* 0x000fe40008000000 */
[----:B------:R-:W-:-:S04]  /*0ec0*/  USHF.R.S32.HI UR5, URZ, 0x1f, UR4 ;  /* 0x0000001f3f057899 */ /* 0x000fc80008011404 */
[----:B------:R-:W-:-:S04]  /*0ed0*/  ULEA.HI UR5, UR5, UR4, URZ, 0x6 ;  /* 0x0000000405057291 */ /* 0x000fc8000f8f303f */
[----:B------:R-:W-:-:S12]  /*0ee0*/  USHF.R.S32.HI UR40, URZ, 0x6, UR5 ;  /* 0x000000063f287899 */ /* 0x000fd80008011405 */
.L_x_297:
[----:B--2---:R-:W2:Y:S01]  /*0ef0*/  S2R R3, SR_CgaCtaId ;  /* 0x0000000000037919 */ /* 0x004ea20000008800 */
[----:B------:R-:W-:-:S04]  /*0f00*/  MOV R0, 0x400 ;  /* 0x0000040000007802 */ /* 0x000fc80000000f00 */
[----:B--2--5:R-:W-:-:S05]  /*0f10*/  LEA R24, R3, R0, 0x18 ;  /* 0x0000000003187211 */ /* 0x024fca00078ec0ff */
[----:B------:R-:W-:-:S05]  /*0f20*/  VIADD R0, R24, 0x800 ;  /* 0x0000080018007836 */ /* 0x000fca0000000000 */
[----:B------:R-:W-:-:S13]  /*0f30*/  LOP3.LUT P0, RZ, R0, 0x9f, RZ, 0xc0, !PT ;  /* 0x0000009f00ff7812 */ /* 0x000fda000780c0ff */
[----:B-1-34-:R-:W-:Y:S05]  /*0f40*/  @!P0 BRA `(.L_x_13) ;  /* 0x0000000000408947 */ /* 0x01afea0003800000 */
[----:B------:R-:W-:Y:S01]  /*0f50*/  MOV R0, 0x0 ;  /* 0x0000000000007802 */ /* 0x000fe20000000f00 */
[----:B------:R-:W-:Y:S01]  /*0f60*/  ULDC.64 UR4, c[0x4][0x70] ;  /* 0x01001c0000047ab9 */ /* 0x000fe20000000a00 */
[----:B------:R-:W-:Y:S01]  /*0f70*/  ULDC.64 UR6, c[0x4][0x8] ;  /* 0x0100020000067ab9 */ /* 0x000fe20000000a00 */
[----:B01----:R-:W-:Y:S01]  /*0f80*/  IMAD.U32 R4, RZ, RZ, UR4 ;  /* 0x00000004ff047e24 */ /* 0x003fe2000f8e00ff */
[----:B------:R0:W1:Y:S01]  /*0f90*/  LDC.64 R14, c[0x4][R0] ;  /* 0x01000000000e7b82 */ /* 0x0000620000000a00 */
[----:B------:R-:W-:Y:S01]  /*0fa0*/  IMAD.U32 R5, RZ, RZ, UR5 ;  /* 0x00000005ff057e24 */ /* 0x000fe2000f8e00ff */
[----:B------:R-:W-:Y:S01]  /*0fb0*/  ULDC.64 UR4, c[0x4][0x78] ;  /* 0x01001e0000047ab9 */ /* 0x000fe20000000a00 */
[----:B------:R-:W-:Y:S02]  /*0fc0*/  IMAD.U32 R10, RZ, RZ, UR6 ;  /* 0x00000006ff0a7e24 */ /* 0x000fe4000f8e00ff */
[----:B------:R-:W-:Y:S02]  /*0fd0*/  IMAD.U32 R6, RZ, RZ, UR4 ;  /* 0x00000004ff067e24 */ /* 0x000fe4000f8e00ff */
[----:B------:R-:W-:-:S02]  /*0fe0*/  IMAD.U32 R7, RZ, RZ, UR5 ;  /* 0x00000005ff077e24 */ /* 0x000fc4000f8e00ff */
[----:B------:R-:W-:Y:S02]  /*0ff0*/  IMAD.U32 R11, RZ, RZ, UR7 ;  /* 0x00000007ff0b7e24 */ /* 0x000fe4000f8e00ff */
[----:B------:R-:W-:Y:S02]  /*1000*/  IMAD.MOV.U32 R8, RZ, RZ, 0x70 ;  /* 0x00000070ff087424 */ /* 0x000fe400078e00ff */
[----:B------:R-:W-:Y:S02]  /*1010*/  IMAD.MOV.U32 R12, RZ, RZ, 0x1 ;  /* 0x00000001ff0c7424 */ /* 0x000fe400078e00ff */
[----:B0-----:R-:W-:-:S07]  /*1020*/  IMAD.MOV.U32 R13, RZ, RZ, RZ ;  /* 0x000000ffff0d7224 */ /* 0x001fce00078e00ff */
[----:B------:R-:W-:-:S07]  /*1030*/  LEPC R20, `(.L_x_13) ;  /* 0x000000001014794e */ /* 0x000fce0000000000 */
[----:B-1---5:R-:W-:Y:S05]  /*1040*/  CALL.ABS.NOINC R14 ;  /* 0x000000000e007343 */ /* 0x022fea0003c00000 */
.L_x_13:
[----:B------:R-:W-:-:S05]  /*1050*/  VIADD R25, R24, 0x10800 ;  /* 0x0001080018197836 */ /* 0x000fca0000000000 */
[----:B------:R-:W-:-:S13]  /*1060*/  LOP3.LUT P0, RZ, R25, 0x3ff, RZ, 0xc0, !PT ;  /* 0x000003ff19ff7812 */ /* 0x000fda000780c0ff */
[----:B------:R-:W-:Y:S05]  /*1070*/  @!P0 BRA `(.L_x_14) ;  /* 0x00000000007c8947 */ /* 0x000fea0003800000 */
        /* <DEDUP_REMOVED lines=16> */
.L_x_15:
[----:B------:R-:W0:Y:S01]  /*1180*/  LDC.64 R22, c[0x4][R22] ;  /* 0x0100000016167b82 */ /* 0x000e220000000a00 */
[----:B------:R-:W-:Y:S01]  /*1190*/  ULDC.64 UR4, c[0x4][0x70] ;  /* 0x01001c0000047ab9 */ /* 0x000fe20000000a00 */
[----:B------:R-:W-:Y:S01]  /*11a0*/  ULDC.64 UR6, c[0x4][0x10] ;  /* 0x0100040000067ab9 */ /* 0x000fe20000000a00 */
[----:B------:R-:W-:Y:S02]  /*11b0*/  IMAD.U32 R4, RZ, RZ, UR4 ;  /* 0x00000004ff047e24 */ /* 0x000fe4000f8e00ff */
        /* <DEDUP_REMOVED lines=8> */
[----:B------:R-:W-:-:S07]  /*1240*/  IMAD.MOV.U32 R13, RZ, RZ, RZ ;  /* 0x000000ffff0d7224 */ /* 0x000fce00078e00ff */
[----:B------:R-:W-:-:S07]  /*1250*/  LEPC R20, `(.L_x_14) ;  /* 0x000000001014794e */ /* 0x000fce0000000000 */
[----:B0-----:R-:W-:Y:S05]  /*1260*/  CALL.ABS.NOINC R22 ;  /* 0x0000000016007343 */ /* 0x001fea0003c00000 */
.L_x_14:
[----:B------:R-:W-:Y:S01]  /*1270*/  UMOV UR4, 0xffffffff ;  /* 0xffffffff00047882 */ /* 0x000fe20000000000 */
[----:B------:R-:W-:Y:S02]  /*1280*/  LOP3.LUT R13, R18, 0x80, RZ, 0xc0, !PT ;  /* 0x00000080120d7812 */ /* 0x000fe400078ec0ff */
[----:B------:R-:W-:Y:S02]  /*1290*/  ISETP.NE.AND P0, PT, R158, 0x3, PT ;  /* 0x000000039e00780c */ /* 0x000fe40003f05270 */
[----:B------:R-:W-:Y:S01]  /*12a0*/  SHF.R.U32.HI R13, RZ, 0x7, R13 ;  /* 0x00000007ff0d7819 */ /* 0x000fe2000001160d */
[----:B------:R-:W-:Y:S10]  /*12b0*/  BRA.DIV UR4, `(.L_x_16) ;  /* 0x000000ba04a87947 */ /* 0x000ff4000b800000 */
.L_x_323:
[----:B------:R-:W-:Y:S05]  /*12c0*/  @!P0 BRA `(.L_x_17) ;  /* 0x0000000000048947 */ /* 0x000fea0003800000 */
[----:B------:R-:W-:Y:S01]  /*12d0*/  BPT.TRAP 0x1 ;  /* 0x000000040000795c */ /* 0x000fe20000300000 */
.L_x_17:
[----:B------:R-:W-:Y:S02]  /*12e0*/  IMAD.U32 R0, RZ, RZ, UR38 ;  /* 0x00000026ff007e24 */ /* 0x000fe4000f8e00ff */
[----:B------:R-:W-:-:S03]  /*12f0*/  IMAD.U32 R3, RZ, RZ, UR39 ;  /* 0x00000027ff037e24 */ /* 0x000fc6000f8e00ff */
[----:B------:R-:W-:Y:S01]  /*1300*/  SHF.L.U32 R0, R0, 0x1f, RZ ;  /* 0x0000001f00007819 */ /* 0x000fe200000006ff */
[----:B------:R-:W-:-:S04]  /*1310*/  IMAD R3, R3, 0x8, R24 ;  /* 0x0000000803037824 */ /* 0x000fc800078e0218 */
[----:B------:R2:W3:Y:S01]  /*1320*/  SYNCS.PHASECHK.TRANS64.TRYWAIT P1, [R3+URZ], R0 ;  /* 0x00000000030075a7 */ /* 0x0004e2000802017f */
[----:B------:R-:W-:Y:S05]  /*1330*/  @!P0 BRA `(.L_x_18) ;  /* 0x0000000000048947 */ /* 0x000fea0003800000 */
[----:B------:R-:W-:Y:S01]  /*1340*/  BPT.TRAP 0x1 ;  /* 0x000000040000795c */ /* 0x000fe20000300000 */
.L_x_18:
[----:B---3--:R-:W-:Y:S05]  /*1350*/  @P1 BRA `(.L_x_19) ;  /* 0x0000000000081947 */ /* 0x008fea0003800000 */
[----:B------:R-:W3:Y:S02]  /*1360*/  SYNCS.PHASECHK.TRANS64.TRYWAIT P1, [R3+URZ], R0 ;  /* 0x00000000030075a7 */ /* 0x000ee4000802017f */
[----:B---3--:R-:W-:Y:S05]  /*1370*/  @!P1 BRA `(.L_x_20) ;  /* 0x000000b800949947 */ /* 0x008fea0003800000 */
.L_x_19:
[----:B------:R-:W-:-:S04]  /*1380*/  UIADD3 UR4, UR39, 0x1, URZ ;  /* 0x0000000127047890 */ /* 0x000fc8000fffe03f */
[----:B------:R-:W-:Y:S02]  /*1390*/  UISETP.NE.AND UP0, UPT, UR4, 0x2, UPT ;  /* 0x000000020400788c */ /* 0x000fe4000bf05270 */
[----:B--23--:R-:W-:Y:S02]  /*13a0*/  IMAD.U32 R3, RZ, RZ, UR4 ;  /* 0x00000004ff037e24 */ /* 0x00cfe4000f8e00ff */
[----:B------:R-:W-:Y:S02]  /*13b0*/  USEL UR4, URZ, 0x1, UP0 ;  /* 0x000000013f047887 */ /* 0x000fe40008000000 */
[----:B------:R-:W-:Y:S02]  /*13c0*/  PLOP3.LUT P1, PT, PT, PT, UP0, 0x80, 0x0 ;  /* 0x000000000000781c */ /* 0x000fe40003f2f008 */
[----:B------:R-:W-:Y:S02]  /*13d0*/  ULOP3.LUT UR4, UR38, UR4, URZ, 0x3c, !UPT ;  /* 0x0000000426047292 */ /* 0x000fe4000f8e3c3f */
[----:B------:R-:W-:-:S04]  /*13e0*/  SEL R3, R3, RZ, P1 ;  /* 0x000000ff03037207 */ /* 0x000fc80000800000 */
[----:B------:R-:W-:Y:S01]  /*13f0*/  IMAD.U32 R15, RZ, RZ, UR4 ;  /* 0x00000004ff0f7e24 */ /* 0x000fe2000f8e00ff */
[----:B------:R-:W-:Y:S06]  /*1400*/  @!P0 BRA `(.L_x_21) ;  /* 0x0000000000048947 */ /* 0x000fec0003800000 */
[----:B------:R-:W-:Y:S01]  /*1410*/  BPT.TRAP 0x1 ;  /* 0x000000040000795c */ /* 0x000fe20000300000 */
.L_x_21:
[----:B------:R-:W-:Y:S01]  /*1420*/  SHF.R.U32.HI R0, RZ, 0x2, R18 ;  /* 0x00000002ff007819 */ /* 0x000fe20000011612 */
[C---:B------:R-:W-:Y:S01]  /*1430*/  IMAD.SHL.U32 R9, R18.reuse, 0x8, RZ ;  /* 0x0000000812097824 */ /* 0x040fe200078e00ff */
[----:B------:R-:W-:Y:S01]  /*1440*/  USHF.L.U32 UR4, UR39, 0xd, URZ ;  /* 0x0000000d27047899 */ /* 0x000fe2000800063f */
[----:B01----:R-:W-:Y:S01]  /*1450*/  IMAD.SHL.U32 R5, R18, 0x20, RZ ;  /* 0x0000002012057824 */ /* 0x003fe200078e00ff */
[C---:B------:R-:W-:Y:S01]  /*1460*/  LOP3.LUT R6, R0.reuse, 0x3, RZ, 0xc0, !PT ;  /* 0x0000000300067812 */ /* 0x040fe200078ec0ff */
[----:B------:R-:W-:Y:S01]  /*1470*/  IMAD.MOV.U32 R10, RZ, RZ, 0x90 ;  /* 0x00000090ff0a7424 */ /* 0x000fe200078e00ff */
[----:B------:R-:W-:Y:S01]  /*1480*/  LOP3.LUT R7, R0, 0x4, RZ, 0xc0, !PT ;  /* 0x0000000400077812 */ /* 0x000fe200078ec0ff */
[----:B------:R-:W-:Y:S01]  /*1490*/  IMAD.U32 R12, RZ, RZ, UR40 ;  /* 0x00000028ff0c7e24 */ /* 0x000fe2000f8e00ff */
[----:B------:R-:W-:Y:S02]  /*14a0*/  LOP3.LUT R4, R9, 0x18, R6, 0xe2, !PT ;  /* 0x0000001809047812 */ /* 0x000fe400078ee206 */
[----:B------:R-:W-:-:S02]  /*14b0*/  LOP3.LUT R8, R5, 0x1c00, RZ, 0xc0, !PT ;  /* 0x00001c0005087812 */ /* 0x000fc400078ec0ff */
[----:B------:R-:W-:Y:S02]  /*14c0*/  LOP3.LUT R4, R4, R7, RZ, 0xfc, !PT ;  /* 0x0000000704047212 */ /* 0x000fe400078efcff */
[----:B------:R-:W-:Y:S02]  /*14d0*/  LOP3.LUT P1, RZ, R0, 0x4, RZ, 0xc0, !PT ;  /* 0x0000000400ff7812 */ /* 0x000fe4000782c0ff */
[----:B------:R-:W-:Y:S02]  /*14e0*/  LOP3.LUT R5, R4, R8, RZ, 0xfc, !PT ;  /* 0x0000000804057212 */ /* 0x000fe400078efcff */
[----:B------:R-:W-:Y:S02]  /*14f0*/  SEL R10, R10, 0x70, !P1 ;  /* 0x000000700a0a7807 */ /* 0x000fe40004800000 */
[----:B------:R-:W-:Y:S02]  /*1500*/  LOP3.LUT R4, R5, UR4, RZ, 0xfc, !PT ;  /* 0x0000000405047c12 */ /* 0x000fe4000f8efcff */
[----:B------:R-:W-:-:S02]  /*1510*/  SHF.L.U32 R13, R15, 0x1f, RZ ;  /* 0x0000001f0f0d7819 */ /* 0x000fc400000006ff */
[----:B------:R-:W-:Y:S01]  /*1520*/  ISETP.NE.AND P2, PT, R12, 0x1, PT ;  /* 0x000000010c00780c */ /* 0x000fe20003f45270 */
[--C-:B------:R-:W-:Y:S02]  /*1530*/  IMAD R9, R4, 0x4, R24.reuse ;  /* 0x0000000404097824 */ /* 0x100fe400078e0218 */
[----:B------:R-:W-:Y:S02]  /*1540*/  IMAD R4, R3, 0x8, R24 ;  /* 0x0000000803047824 */ /* 0x000fe400078e0218 */
[----:B------:R-:W-:Y:S02]  /*1550*/  IMAD.IADD R11, R9, 0x1, R10 ;  /* 0x00000001090b7824 */ /* 0x000fe400078e020a */
[----:B------:R0:W1:Y:S01]  /*1560*/  SYNCS.PHASECHK.TRANS64.TRYWAIT P1, [R4+URZ], R13 ;  /* 0x0000000d040075a7 */ /* 0x000062000802017f */
[----:B------:R0:W2:Y:S05]  /*1570*/  LDS R160, [R9+0x800] ;  /* 0x0008000009a07984 */ /* 0x0000aa0000000800 */
[----:B------:R-:W-:Y:S05]  /*1580*/  WARPSYNC.ALL ;  /* 0x0000000000007948 */ /* 0x000fea0003800000 */
[----:B------:R-:W-:Y:S04]  /*1590*/  LDS R161, [R9+0x1000] ;  /* 0x0010000009a17984 */ /* 0x000fe80000000800 */
[----:B------:R-:W-:Y:S04]  /*15a0*/  LDS R164, [R9+0x900] ;  /* 0x0009000009a47984 */ /* 0x000fe80000000800 */
[----:B------:R-:W-:Y:S04]  /*15b0*/  LDS R165, [R9+0x1100] ;  /* 0x0011000009a57984 */ /* 0x000fe80000000800 */
[----:B------:R-:W-:Y:S04]  /*15c0*/  LDS R162, [R11+0x800] ;  /* 0x000800000ba27984 */ /* 0x000fe80000000800 */
[----:B------:R-:W2:Y:S04]  /*15d0*/  LDS R163, [R11+0x1000] ;  /* 0x001000000ba37984 */ /* 0x000ea80000000800 */
[----:B------:R-:W-:Y:S04]  /*15e0*/  LDS R166, [R11+0x900] ;  /* 0x000900000ba67984 */ /* 0x000fe80000000800 */
[----:B------:R-:W3:Y:S01]  /*15f0*/  LDS R167, [R11+0x1100] ;  /* 0x001100000ba77984 */ /* 0x000ee20000000800 */
[----:B------:R-:W-:Y:S01]  /*1600*/  R2UR UR4, R25 ;  /* 0x00000000190472ca */ /* 0x000fe200000e0000 */
[----:B------:R-:W-:Y:S01]  /*1610*/  UMOV UR7, 0x40000040 ;  /* 0x4000004000077882 */ /* 0x000fe20000000000 */
[----:B--2---:R-:W-:Y:S01]  /*1620*/  WARPGROUP.ARRIVE ;  /* 0x00000000000079c5 */ /* 0x004fe20000000000 */
[----:B------:R-:W-:-:S10]  /*1630*/  UMOV UR11, 0x40000040 ;  /* 0x40000040000b7882 */ /* 0x000fd40000000000 */
[----:B------:R-:W-:-:S04]  /*1640*/  USHF.R.U32.HI UR4, URZ, 0x4, UR4 ;  /* 0x000000043f047899 */ /* 0x000fc80008011604 */
[----:B------:R-:W-:-:S04]  /*1650*/  ULOP3.LUT UR4, UR4, 0x3fff, URZ, 0xc0, !UPT ;  /* 0x00003fff04047892 */ /* 0x000fc8000f8ec03f */
[----:B------:R-:W-:-:S04]  /*1660*/  ULOP3.LUT UR4, UR4, 0x10000, URZ, 0xfc, !UPT ;  /* 0x0001000004047892 */ /* 0x000fc8000f8efc3f */
[----:B------:R-:W-:-:S04]  /*1670*/  ULEA UR6, UR39, UR4, 0xc ;  /* 0x0000000427067291 */ /* 0x000fc8000f8e603f */
[----:B------:R-:W-:-:S05]  /*1680*/  UIADD3 UR8, UR6, 0x2, URZ ;  /* 0x0000000206087890 */ /* 0x000fca000fffe03f */
[----:B------:R-:W-:Y:S01]  /*1690*/  HGMMA.64x256x8.F32.TF32 R24, R160, gdesc[UR4], RZ, !UPT, gsb0 ;  /* 0x07e00004a0187df0 */ /* 0x000fe2000c0028ff */
[----:B------:R-:W-:Y:S01]  /*16a0*/  UMOV UR7, 0x40000040 ;  /* 0x4000004000077882 */ /* 0x000fe20000000000 */
[----:B------:R-:W-:Y:S01]  /*16b0*/  UMOV UR10, UR8 ;  /* 0x00000008000a7c82 */ /* 0x000fe20008000000 */
[----:B------:R-:W-:Y:S01]  /*16c0*/  UIADD3 UR8, UR6, 0x4, URZ ;  /* 0x0000000406087890 */ /* 0x000fe2000fffe03f */
[----:B------:R-:W-:Y:S02]  /*16d0*/  WARPGROUP.DEPBAR.LE gsb0, 0x0 ;  /* 0x00008000000079c5 */ /* 0x000fe40000010000 */
[----:B---3--:R-:W-:-:S15]  /*16e0*/  WARPGROUP.ARRIVE ;  /* 0x00000000000079c5 */ /* 0x008fde0000000000 */
[----:B------:R-:W-:-:S07]  /*16f0*/  NOP ;  /* 0x0000000000007918 */ /* 0x000fce0000000000 */
[----:B------:R-:W-:Y:S01]  /*1700*/  HGMMA.64x256x8.F32.TF32 R24, R164, gdesc[UR8], R24, gsb0 ;  /* 0x07e00008a4187df0 */ /* 0x000fe20008002818 */
[----:B------:R-:W-:Y:S01]  /*1710*/  UMOV UR10, UR8 ;  /* 0x00000008000a7c82 */ /* 0x000fe20008000000 */
[----:B------:R-:W-:Y:S01]  /*1720*/  UMOV UR11, 0x40000040 ;  /* 0x40000040000b7882 */ /* 0x000fe20000000000 */
[----:B------:R-:W-:Y:S01]  /*1730*/  UIADD3 UR8, UR6, 0x6, URZ ;  /* 0x0000000606087890 */ /* 0x000fe2000fffe03f */
[----:B------:R-:W-:Y:S02]  /*1740*/  WARPGROUP.DEPBAR.LE gsb0, 0x0 ;  /* 0x00008000000079c5 */ /* 0x000fe40000010000 */
[----:B------:R-:W-:Y:S04]  /*1750*/  LDS R160, [R9+0xa00] ;  /* 0x000a000009a07984 */ /* 0x000fe80000000800 */
[----:B------:R-:W-:Y:S04]  /*1760*/  LDS R161, [R9+0x1200] ;  /* 0x0012000009a17984 */ /* 0x000fe80000000800 */
[----:B------:R-:W-:Y:S04]  /*1770*/  LDS R162, [R11+0xa00] ;  /* 0x000a00000ba27984 */ /* 0x000fe80000000800 */
[----:B------:R-:W2:Y:S02]  /*1780*/  LDS R163, [R11+0x1200] ;  /* 0x001200000ba37984 */ /* 0x000ea40000000800 */
[----:B--2---:R-:W-:-:S08]  /*1790*/  WARPGROUP.ARRIVE ;  /* 0x00000000000079c5 */ /* 0x004fd00000000000 */
        /* <DEDUP_REMOVED lines=23> */
[----:B------:R-:W-:Y:S02]  /*1910*/  UIADD3 UR8, UR6, 0x804, URZ ;  /* 0x0000080406087890 */ /* 0x000fe4000fffe03f */
[----:B------:R-:W-:Y:S01]  /*1920*/  UIADD3 UR6, UR6, 0x806, URZ ;  /* 0x0000080606067890 */ /* 0x000fe2000fffe03f */
[----:B------:R-:W-:Y:S02]  /*1930*/  WARPGROUP.DEPBAR.LE gsb0, 0x0 ;  /* 0x00008000000079c5 */ /* 0x000fe40000010000 */
[----:B------:R-:W-:Y:S04]  /*1940*/  LDS R160, [R9+0xd00] ;  /* 0x000d000009a07984 */ /* 0x000fe80000000800 */
[----:B------:R-:W-:Y:S04]  /*1950*/  LDS R161, [R9+0x1500] ;  /* 0x0015000009a17984 */ /* 0x000fe80000000800 */
[----:B------:R-:W-:Y:S04]  /*1960*/  LDS R162, [R11+0xd00] ;  /* 0x000d00000ba27984 */ /* 0x000fe80000000800 */
[----:B------:R-:W2:Y:S02]  /*1970*/  LDS R163, [R11+0x1500] ;  /* 0x001500000ba37984 */ /* 0x000ea40000000800 */
[----:B--2---:R-:W-:-:S06]  /*1980*/  WARPGROUP.ARRIVE ;  /* 0x00000000000079c5 */ /* 0x004fcc0000000000 */
[----:B------:R-:W-:Y:S01]  /*1990*/  HGMMA.64x256x8.F32.TF32 R24, R160, gdesc[UR8], R24, gsb0 ;  /* 0x07e00008a0187df0 */ /* 0x000fe20008002818 */
[----:B------:R-:W-:Y:S01]  /*19a0*/  UMOV UR10, UR8 ;  /* 0x00000008000a7c82 */ /* 0x000fe20008000000 */
[----:B------:R-:W-:Y:S01]  /*19b0*/  UMOV UR11, 0x40000040 ;  /* 0x40000040000b7882 */ /* 0x000fe20000000000 */
[----:B------:R-:W-:Y:S02]  /*19c0*/  WARPGROUP.DEPBAR.LE gsb0, 0x0 ;  /* 0x00008000000079c5 */ /* 0x000fe40000010000 */
[----:B------:R-:W-:Y:S04]  /*19d0*/  LDS R160, [R9+0xe00] ;  /* 0x000e000009a07984 */ /* 0x000fe80000000800 */
[----:B------:R-:W-:Y:S04]  /*19e0*/  LDS R161, [R9+0x1600] ;  /* 0x0016000009a17984 */ /* 0x000fe80000000800 */
[----:B------:R-:W-:Y:S04]  /*19f0*/  LDS R162, [R11+0xe00] ;  /* 0x000e00000ba27984 */ /* 0x000fe80000000800 */
[----:B------:R-:W2:Y:S02]  /*1a00*/  LDS R163, [R11+0x1600] ;  /* 0x001600000ba37984 */ /* 0x000ea40000000800 */
[----:B--2---:R-:W-:-:S09]  /*1a10*/  WARPGROUP.ARRIVE ;  /* 0x00000000000079c5 */ /* 0x004fd20000000000 */
[----:B------:R-:W-:Y:S03]  /*1a20*/  HGMMA.64x256x8.F32.TF32 R24, R160, gdesc[UR8], R24, gsb0 ;  /* 0x07e00008a0187df0 */ /* 0x000fe60008002818 */
        /* <DEDUP_REMOVED lines=8> */
[----:B------:R-:W-:Y:S05]  /*1ab0*/  @!P2 BRA `(.L_x_22) ;  /* 0x000000100018a947 */ /* 0x000fea0003800000 */
[----:B------:R-:W-:Y:S05]  /*1ac0*/  @!P0 BRA `(.L_x_23) ;  /* 0x0000000000048947 */ /* 0x000fea0003800000 */
[----:B------:R-:W-:Y:S01]  /*1ad0*/  BPT.TRAP 0x1 ;  /* 0x000000040000795c */ /* 0x000fe20000300000 */
.L_x_23:
[----:B-1----:R-:W-:Y:S05]  /*1ae0*/  @P1 BRA `(.L_x_24) ;  /* 0x0000000000181947 */ /* 0x002fea0003800000 */
[----:B------:R-:W1:Y:S01]  /*1af0*/  S2UR UR6, SR_CgaCtaId ;  /* 0x00000000000679c3 */ /* 0x000e620000008800 */
[----:B------:R-:W-:Y:S02]  /*1b00*/  UMOV UR5, 0x400 ;  /* 0x0000040000057882 */ /* 0x000fe40000000000 */
[----:B-1----:R-:W-:-:S06]  /*1b10*/  ULEA UR5, UR6, UR5, 0x18 ;  /* 0x0000000506057291 */ /* 0x002fcc000f8ec03f */
[----:B0-----:R-:W-:-:S04]  /*1b20*/  LEA R4, R3, UR5, 0x3 ;  /* 0x0000000503047c11 */ /* 0x001fc8000f8e18ff */
[----:B------:R-:W0:Y:S02]  /*1b30*/  SYNCS.PHASECHK.TRANS64.TRYWAIT P1, [R4+URZ], R13 ;  /* 0x0000000d040075a7 */ /* 0x000e24000802017f */
[----:B0-----:R-:W-:Y:S05]  /*1b40*/  @!P1 BRA `(.L_x_25) ;  /* 0x000000b000b49947 */ /* 0x001fea0003800000 */
.L_x_24:
[----:B------:R-:W1:Y:S01]  /*1b50*/  S2UR UR6, SR_CgaCtaId ;  /* 0x00000000000679c3 */ /* 0x000e620000008800 */
[----:B------:R-:W-:Y:S01]  /*1b60*/  IMAD.SHL.U32 R12, R3, 0x2000, RZ ;  /* 0x00002000030c7824 */ /* 0x000fe200078e00ff */
[----:B------:R-:W-:-:S04]  /*1b70*/  UMOV UR5, 0x400 ;  /* 0x0000040000057882 */ /* 0x000fc80000000000 */
[----:B0-----:R-:W-:Y:S02]  /*1b80*/  LOP3.LUT R4, R12, R5, RZ, 0xfc, !PT ;  /* 0x000000050c047212 */ /* 0x001fe400078efcff */
[----:B------:R-:W0:Y:S01]  /*1b90*/  LDC R11, c[0x0][0x28c] ;  /* 0x0000a300ff0b7b82 */ /* 0x000e220000000800 */
[----:B-1----:R-:W-:-:S03]  /*1ba0*/  ULEA UR7, UR6, UR5, 0x18 ;  /* 0x0000000506077291 */ /* 0x002fc6000f8ec03f */
[----:B------:R-:W-:-:S03]  /*1bb0*/  UMOV UR5, UR39 ;  /* 0x0000002700057c82 */ /* 0x000fc60008000000 */
[----:B------:R-:W-:Y:S02]  /*1bc0*/  LEA R9, R4, UR7, 0x2 ;  /* 0x0000000704097c11 */ /* 0x000fe4000f8e10ff */
[----:B0-----:R-:W-:-:S03]  /*1bd0*/  ISETP.GE.AND P1, PT, R11, 0x81, PT ;  /* 0x000000810b00780c */ /* 0x001fc60003f26270 */
[----:B------:R-:W-:Y:S01]  /*1be0*/  IMAD.IADD R4, R10, 0x1, R9 ;  /* 0x000000010a047824 */ /* 0x000fe200078e0209 */
[----:B------:R0:W1:Y:S04]  /*1bf0*/  LDS R164, [R9+0x800] ;  /* 0x0008000009a47984 */ /* 0x0000680000000800 */
[----:B------:R0:W2:Y:S04]  /*1c00*/  LDS R165, [R9+0x1000] ;  /* 0x0010000009a57984 */ /* 0x0000a80000000800 */
[----:B------:R0:W3:Y:S04]  /*1c10*/  LDS R166, [R4+0x800] ;  /* 0x0008000004a67984 */ /* 0x0000e80000000800 */
[----:B------:R0:W4:Y:S01]  /*1c20*/  LDS R167, [R4+0x1000] ;  /* 0x0010000004a77984 */ /* 0x0001220000000800 */
[----:B------:R-:W-:Y:S05]  /*1c30*/  @!P1 BRA `(.L_x_26) ;  /* 0x00000008002c9947 */ /* 0x000fea0003800000 */
[----:B------:R-:W-:Y:S01]  /*1c40*/  R2UR UR9, R3 ;  /* 0x00000000030972ca */ /* 0x000fe200000e0000 */
[----:B------:R-:W-:-:S06]  /*1c50*/  UIADD3 UR5, UR40, -0x1, URZ ;  /* 0xffffffff28057890 */ /* 0x000fcc000fffe03f */
[----:B0-----:R-:W-:Y:S01]  /*1c60*/  IMAD.U32 R4, RZ, RZ, UR5 ;  /* 0x00000005ff047e24 */ /* 0x001fe2000f8e00ff */
[----:B------:R-:W-:-:S07]  /*1c70*/  UMOV UR5, UR39 ;  /* 0x0000002700057c82 */ /* 0x000fce0008000000 */
.L_x_34:
[----:B------:R-:W-:-:S04]  /*1c80*/  UIADD3 UR6, UR9, 0x1, URZ ;  /* 0x0000000109067890 */ /* 0x000fc8000fffe03f */
[----:B------:R-:W-:-:S04]  /*1c90*/  UISETP.NE.AND UP0, UPT, UR6, 0x2, UPT ;  /* 0x000000020600788c */ /* 0x000fc8000bf05270 */
[----:B------:R-:W-:Y:S02]  /*1ca0*/  USEL UR7, URZ, 0x1, UP0 ;  /* 0x000000013f077887 */ /* 0x000fe40008000000 */
[----:B------:R-:W-:-:S04]  /*1cb0*/  USEL UR6, UR6, URZ, UP0 ;  /* 0x0000003f06067287 */ /* 0x000fc80008000000 */
[----:B------:R-:W-:Y:S02]  /*1cc0*/  LOP3.LUT R15, R15, UR7, RZ, 0x3c, !PT ;  /* 0x000000070f0f7c12 */ /* 0x000fe4000f8e3cff */
[----:B------:R-:W-:Y:S01]  /*1cd0*/  IMAD.U32 R3, RZ, RZ, UR6 ;  /* 0x00000006ff037e24 */ /* 0x000fe2000f8e00ff */
[----:B0-----:R-:W-:Y:S06]  /*1ce0*/  @!P0 BRA `(.L_x_27) ;  /* 0x0000000000048947 */ /* 0x001fec0003800000 */
[----:B------:R-:W-:Y:S01]  /*1cf0*/  BPT.TRAP 0x1 ;  /* 0x000000040000795c */ /* 0x000fe20000300000 */
.L_x_27:
[----:B------:R-:W0:Y:S01]  /*1d00*/  S2UR UR6, SR_CgaCtaId ;  /* 0x00000000000679c3 */ /* 0x000e220000008800 */
[----:B------:R-:W-:Y:S01]  /*1d10*/  UMOV UR7, 0x400 ;  /* 0x0000040000077882 */ /* 0x000fe20000000000 */
[----:B------:R-:W-:Y:S01]  /*1d20*/  SHF.L.U32 R14, R15, 0x1f, RZ ;  /* 0x0000001f0f0e7819 */ /* 0x000fe200000006ff */
[----:B------:R-:W-:Y:S01]  /*1d30*/  ULEA UR8, UR9, UR4, 0xc ;  /* 0x0000000409087291 */ /* 0x000fe2000f8e603f */
[C---:B------:R-:W-:Y:S01]  /*1d40*/  IMAD.SHL.U32 R8, R18.reuse, 0x20, RZ ;  /* 0x0000002012087824 */ /* 0x040fe200078e00ff */
[----:B------:R-:W-:Y:S01]  /*1d50*/  UMOV UR11, 0x40000040 ;  /* 0x40000040000b7882 */ /* 0x000fe20000000000 */
[----:B------:R-:W-:Y:S01]  /*1d60*/  SHF.R.U32.HI R0, RZ, 0x2, R18 ;  /* 0x00000002ff007819 */ /* 0x000fe20000011612 */
[----:B------:R-:W-:Y:S02]  /*1d70*/  IMAD.SHL.U32 R9, R18, 0x8, RZ ;  /* 0x0000000812097824 */ /* 0x000fe400078e00ff */
[----:B------:R-:W-:Y:S01]  /*1d80*/  LOP3.LUT R8, R8, 0x1c00, RZ, 0xc0, !PT ;  /* 0x00001c0008087812 */ /* 0x000fe200078ec0ff */
[----:B------:R-:W-:Y:S01]  /*1d90*/  UMOV UR10, UR8 ;  /* 0x00000008000a7c82 */ /* 0x000fe20008000000 */
[C---:B------:R-:W-:Y:S01]  /*1da0*/  LOP3.LUT R7, R0.reuse, 0x4, RZ, 0xc0, !PT ;  /* 0x0000000400077812 */ /* 0x040fe200078ec0ff */
[----:B------:R-:W-:Y:S01]  /*1db0*/  IMAD.U32 R20, RZ, RZ, UR9 ;  /* 0x00000009ff147e24 */ /* 0x000fe2000f8e00ff */
[----:B------:R-:W-:-:S02]  /*1dc0*/  LOP3.LUT R6, R0, 0x3, RZ, 0xc0, !PT ;  /* 0x0000000300067812 */ /* 0x000fc400078ec0ff */
[----:B------:R-:W-:-:S04]  /*1dd0*/  LOP3.LUT R11, R8, R7, RZ, 0xfc, !PT ;  /* 0x00000007080b7212 */ /* 0x000fc800078efcff */
[----:B------:R-:W-:-:S04]  /*1de0*/  LOP3.LUT R12, R11, R6, RZ, 0xfc, !PT ;  /* 0x000000060b0c7212 */ /* 0x000fc800078efcff */
[----:B------:R-:W-:Y:S01]  /*1df0*/  LOP3.LUT R9, R12, 0x18, R9, 0xf8, !PT ;  /* 0x000000180c097812 */ /* 0x000fe200078ef809 */
[----:B0-----:R-:W-:Y:S02]  /*1e00*/  ULEA UR7, UR6, UR7, 0x18 ;  /* 0x0000000706077291 */ /* 0x001fe4000f8ec03f */
[----:B------:R-:W-:Y:S02]  /*1e10*/  UIADD3 UR6, UR8, 0x2, URZ ;  /* 0x0000000208067890 */ /* 0x000fe4000fffe03f */
[----:B------:R-:W-:Y:S02]  /*1e20*/  IMAD R9, R20, 0x2000, R9 ;  /* 0x0000200014097824 */ /* 0x000fe400078e0209 */
[----:B------:R-:W-:-:S03]  /*1e30*/  LEA R13, R3, UR7, 0x3 ;  /* 0x00000007030d7c11 */ /* 0x000fc6000f8e18ff */
[----:B------:R-:W-:Y:S01]  /*1e40*/  LEA R9, R9, UR7, 0x2 ;  /* 0x0000000709097c11 */ /* 0x000fe2000f8e10ff */
[----:B------:R0:W0:Y:S01]  /*1e50*/  SYNCS.PHASECHK.TRANS64.TRYWAIT P1, [R13+URZ], R14 ;  /* 0x0000000e0d0075a7 */ /* 0x000022000802017f */
[----:B-1234-:R-:W-:-:S03]  /*1e60*/  WARPGROUP.ARRIVE ;  /* 0x00000000000079c5 */ /* 0x01efc60000000000 */
[----:B------:R-:W-:-:S03]  /*1e70*/  IMAD.IADD R11, R10, 0x1, R9 ;  /* 0x000000010a0b7824 */ /* 0x000fc600078e0209 */
[----:B------:R-:W-:Y:S01]  /*1e80*/  HGMMA.64x256x8.F32.TF32 R24, R164, gdesc[UR8], R24, gsb0 ;  /* 0x07e00008a4187df0 */ /* 0x000fe20008002818 */
[----:B------:R-:W-:Y:S01]  /*1e90*/  UMOV UR10, UR6 ;  /* 0x00000006000a7c82 */ /* 0x000fe20008000000 */
[----:B------:R-:W-:Y:S01]  /*1ea0*/  UMOV UR11, 0x40000040 ;  /* 0x40000040000b7882 */ /* 0x000fe20000000000 */
[----:B------:R-:W-:Y:S02]  /*1eb0*/  WARPGROUP.DEPBAR.LE gsb0, 0x0 ;  /* 0x00008000000079c5 */ /* 0x000fe40000010000 */
[----:B------:R-:W-:Y:S04]  /*1ec0*/  LDS R160, [R9+0x900] ;  /* 0x0009000009a07984 */ /* 0x000fe80000000800 */
[----:B------:R-:W-:Y:S04]  /*1ed0*/  LDS R161, [R9+0x1100] ;  /* 0x0011000009a17984 */ /* 0x000fe80000000800 */
[----:B------:R-:W-:Y:S04]  /*1ee0*/  LDS R162, [R11+0x900] ;  /* 0x000900000ba27984 */ /* 0x000fe80000000800 */
[----:B------:R-:W1:Y:S02]  /*1ef0*/  LDS R163, [R11+0x1100] ;  /* 0x001100000ba37984 */ /* 0x000e640000000800 */
[----:B-1----:R-:W-:-:S09]  /*1f00*/  WARPGROUP.ARRIVE ;  /* 0x00000000000079c5 */ /* 0x002fd20000000000 */
[----:B------:R-:W-:Y:S03]  /*1f10*/  HGMMA.64x256x8.F32.TF32 R24, R160, gdesc[UR8], R24, gsb0 ;  /* 0x07e00008a0187df0 */ /* 0x000fe60008002818 */
[----:B------:R-:W-:Y:S02]  /*1f20*/  WARPGROUP.DEPBAR.LE gsb0, 0x0 ;  /* 0x00008000000079c5 */ /* 0x000fe40000010000 */
[----:B------:R1:W2:Y:S04]  /*1f30*/  LDS R160, [R9+0xa00] ;  /* 0x000a000009a07984 */ /* 0x0002a80000000800 */
[----:B------:R1:W3:Y:S04]  /*1f40*/  LDS R161, [R9+0x1200] ;  /* 0x0012000009a17984 */ /* 0x0002e80000000800 */
[----:B------:R1:W4:Y:S04]  /*1f50*/  LDS R162, [R11+0xa00] ;  /* 0x000a00000ba27984 */ /* 0x0003280000000800 */
[----:B------:R1:W0:Y:S01]  /*1f60*/  LDS R163, [R11+0x1200] ;  /* 0x001200000ba37984 */ /* 0x0002220000000800 */
[----:B------:R-:W-:Y:S05]  /*1f70*/  @!P0 BRA `(.L_x_28) ;  /* 0x0000000000048947 */ /* 0x000fea0003800000 */
[----:B------:R-:W-:Y:S01]  /*1f80*/  BPT.TRAP 0x1 ;  /* 0x000000040000795c */ /* 0x000fe20000300000 */
.L_x_28:
[----:B------:R-:W-:Y:S01]  /*1f90*/  ULEA UR6, UR5, UR7, 0x3 ;  /* 0x0000000705067291 */ /* 0x000fe2000f8e183f */
[----:B------:R-:W-:-:S03]  /*1fa0*/  ISETP.GT.U32.AND P2, PT, R19, 0x1, PT ;  /* 0x000000011300780c */ /* 0x000fc60003f44070 */
[----:B------:R-:W-:-:S04]  /*1fb0*/  UIADD3 UR6, UR6, 0x10, URZ ;  /* 0x0000001006067890 */ /* 0x000fc8000fffe03f */
[----:B------:R-:W-:-:S09]  /*1fc0*/  UPRMT UR6, URZ, 0x654, UR6 ;  /* 0x000006543f067896 */ /* 0x000fd20008000006 */
[----:B------:R-:W-:Y:S01]  /*1fd0*/  SYNCS.ARRIVE.TRANS64.RED.A1T0 RZ, [UR6], RZ ;  /* 0x000000ffffff79a7 */ /* 0x000fe20008100406 */
[----:B------:R-:W-:Y:S05]  /*1fe0*/  @P2 BRA `(.L_x_29) ;  /* 0x0000000000042947 */ /* 0x000fea0003800000 */
[----:B------:R-:W-:Y:S01]  /*1ff0*/  BPT.TRAP 0x1 ;  /* 0x000000040000795c */ /* 0x000fe20000300000 */
.L_x_29:
[----:B------:R-:W-:Y:S01]  /*2000*/  UIADD3 UR6, UR8, 0x4, URZ ;  /* 0x0000000408067890 */ /* 0x000fe2000fffe03f */
[----:B0-234-:R-:W-:Y:S01]  /*2010*/  WARPGROUP.ARRIVE ;  /* 0x00000000000079c5 */ /* 0x01dfe20000000000 */
[----:B------:R-:W-:Y:S01]  /*2020*/  UMOV UR11, 0x40000040 ;  /* 0x40000040000b7882 */ /* 0x000fe20000000000 */
[----:B------:R-:W-:-:S04]  /*2030*/  UIADD3 UR5, UR5, 0x1, URZ ;  /* 0x0000000105057890 */ /* 0x000fc8000fffe03f */
[----:B------:R-:W-:Y:S01]  /*2040*/  UMOV UR10, UR6 ;  /* 0x00000006000a7c82 */ /* 0x000fe20008000000 */
[----:B------:R-:W-:Y:S02]  /*2050*/  UIADD3 UR6, UR8, 0x6, URZ ;  /* 0x0000000608067890 */ /* 0x000fe4000fffe03f */
[----:B------:R-:W-:Y:S01]  /*2060*/  HGMMA.64x256x8.F32.TF32 R24, R160, gdesc[UR8], R24, gsb0 ;  /* 0x07e00008a0187df0 */ /* 0x000fe20008002818 */
[----:B------:R-:W-:Y:S01]  /*2070*/  UMOV UR11, 0x40000040 ;  /* 0x40000040000b7882 */ /* 0x000fe20000000000 */
[----:B------:R-:W-:-:S03]  /*2080*/  UISETP.NE.AND UP0, UPT, UR5, 0x2, UPT ;  /* 0x000000020500788c */ /* 0x000fc6000bf05270 */
[----:B------:R-:W-:Y:S01]  /*2090*/  UMOV UR10, UR6 ;  /* 0x00000006000a7c82 */ /* 0x000fe20008000000 */
[----:B------:R-:W-:Y:S02]  /*20a0*/  UIADD3 UR6, UR8, 0x800, URZ ;  /* 0x0000080008067890 */ /* 0x000fe4000fffe03f */
[----:B------:R-:W-:Y:S01]  /*20b0*/  USEL UR5, UR5, URZ, UP0 ;  /* 0x0000003f05057287 */ /* 0x000fe20008000000 */
[----:B------:R-:W-:Y:S02]  /*20c0*/  WARPGROUP.DEPBAR.LE gsb0, 0x0 ;  /* 0x00008000000079c5 */ /* 0x000fe40000010000 */
[----:B------:R-:W-:Y:S04]  /*20d0*/  LDS R160, [R9+0xb00] ;  /* 0x000b000009a07984 */ /* 0x000fe80000000800 */
[----:B------:R-:W-:Y:S04]  /*20e0*/  LDS R161, [R9+0x1300] ;  /* 0x0013000009a17984 */ /* 0x000fe80000000800 */
[----:B------:R-:W-:Y:S04]  /*20f0*/  LDS R162, [R11+0xb00] ;  /* 0x000b00000ba27984 */ /* 0x000fe80000000800 */
[----:B------:R-:W0:Y:S02]  /*2100*/  LDS R163, [R11+0x1300] ;  /* 0x001300000ba37984 */ /* 0x000e240000000800 */
[----:B0-----:R-:W-:-:S06]  /*2110*/  WARPGROUP.ARRIVE ;  /* 0x00000000000079c5 */ /* 0x001fcc0000000000 */
        /* <DEDUP_REMOVED lines=8> */
[----:B------:R-:W0:Y:S02]  /*21a0*/  LDS R163, [R11+0x1400] ;  /* 0x001400000ba37984 */ /* 0x000e240000000800 */
[----:B0-----:R-:W-:-:S08]  /*21b0*/  WARPGROUP.ARRIVE ;  /* 0x00000000000079c5 */ /* 0x001fd00000000000 */
        /* <DEDUP_REMOVED lines=13> */
[----:B------:R-:W-:Y:S02]  /*2290*/  WARPGROUP.DEPBAR.LE gsb0, 0x0 ;  /* 0x00008000000079c5 */ /* 0x000fe40000010000 */
[----:B------:R-:W-:Y:S04]  /*22a0*/  LDS R160, [R9+0xe00] ;  /* 0x000e000009a07984 */ /* 0x000fe80000000800 */
[----:B------:R-:W-:Y:S04]  /*22b0*/  LDS R161, [R9+0x1600] ;  /* 0x0016000009a17984 */ /* 0x000fe80000000800 */
[----:B------:R-:W-:Y:S04]  /*22c0*/  LDS R162, [R11+0xe00] ;  /* 0x000e00000ba27984 */ /* 0x000fe80000000800 */
[----:B------:R-:W0:Y:S02]  /*22d0*/  LDS R163, [R11+0x1600] ;  /* 0x001600000ba37984 */ /* 0x000e240000000800 */
[----:B0-----:R-:W-:-:S09]  /*22e0*/  WARPGROUP.ARRIVE ;  /* 0x00000000000079c5 */ /* 0x001fd20000000000 */
        /* <DEDUP_REMOVED lines=8> */
.L_x_30:
[----:B------:R-:W-:Y:S01]  /*2370*/  IMAD.SHL.U32 R12, R3, 0x2000, RZ ;  /* 0x00002000030c7824 */ /* 0x000fe200078e00ff */
[----:B------:R-:W-:Y:S04]  /*2380*/  BSSY B0, `(.L_x_31) ;  /* 0x0000007000007945 */ /* 0x000fe80003800000 */
[----:B01----:R-:W-:-:S04]  /*2390*/  LOP3.LUT R9, R12, R5, RZ, 0xfc, !PT ;  /* 0x000000050c097212 */ /* 0x003fc800078efcff */
[----:B------:R-:W-:-:S05]  /*23a0*/  LEA R9, R9, UR7, 0x2 ;  /* 0x0000000709097c11 */ /* 0x000fca000f8e10ff */
[----:B------:R-:W-:Y:S01]  /*23b0*/  IMAD.IADD R11, R10, 0x1, R9 ;  /* 0x000000010a0b7824 */ /* 0x000fe200078e0209 */
[----:B------:R-:W-:Y:S06]  /*23c0*/  @P1 BRA `(.L_x_32) ;  /* 0x0000000000081947 */ /* 0x000fec0003800000 */
[----:B------:R-:W0:Y:S02]  /*23d0*/  SYNCS.PHASECHK.TRANS64.TRYWAIT P1, [R13+URZ], R14 ;  /* 0x0000000e0d0075a7 */ /* 0x000e24000802017f */
[----:B0-----:R-:W-:Y:S05]  /*23e0*/  @!P1 BRA `(.L_x_33) ;  /* 0x000000a800a09947 */ /* 0x001fea0003800000 */
.L_x_32:
[----:B------:R-:W-:Y:S05]  /*23f0*/  BSYNC B0 ;  /* 0x0000000000007941 */ /* 0x000fea0003800000 */
.L_x_31:
[----:B------:R1:W0:Y:S01]  /*2400*/  LDS R164, [R9+0x800] ;  /* 0x0008000009a47984 */ /* 0x0002220000000800 */
[----:B------:R-:W-:Y:S05]  /*2410*/  WARPSYNC.ALL ;  /* 0x0000000000007948 */ /* 0x000fea0003800000 */
[----:B------:R1:W0:Y:S04]  /*2420*/  LDS R165, [R9+0x1000] ;  /* 0x0010000009a57984 */ /* 0x0002280000000800 */
[----:B------:R1:W0:Y:S04]  /*2430*/  LDS R166, [R11+0x800] ;  /* 0x000800000ba67984 */ /* 0x0002280000000800 */
[----:B------:R1:W0:Y:S01]  /*2440*/  LDS R167, [R11+0x1000] ;  /* 0x001000000ba77984 */ /* 0x0002220000000800 */
[----:B------:R-:W-:Y:S01]  /*2450*/  UIADD3 UR6, UR8, 0x806, URZ ;  /* 0x0000080608067890 */ /* 0x000fe2000fffe03f */
[----:B--234-:R-:W-:Y:S01]  /*2460*/  WARPGROUP.ARRIVE ;  /* 0x00000000000079c5 */ /* 0x01cfe20000000000 */
[----:B------:R-:W-:Y:S01]  /*2470*/  UMOV UR11, 0x40000040 ;  /* 0x40000040000b7882 */ /* 0x000fe20000000000 */
[C---:B------:R-:W-:Y:S01]  /*2480*/  ISETP.GT.AND P1, PT, R4.reuse, 0x2, PT ;  /* 0x000000020400780c */ /* 0x040fe20003f24270 */
[----:B------:R-:W-:Y:S01]  /*2490*/  VIADD R4, R4, 0xffffffff ;  /* 0xffffffff04047836 */ /* 0x000fe20000000000 */
[----:B------:R-:W-:-:S02]  /*24a0*/  R2UR UR9, R3 ;  /* 0x00000000030972ca */ /* 0x000fc400000e0000 */
[----:B------:R-:W-:-:S11]  /*24b0*/  UMOV UR10, UR6 ;  /* 0x00000006000a7c82 */ /* 0x000fd60008000000 */
[----:B------:R-:W-:Y:S03]  /*24c0*/  HGMMA.64x256x8.F32.TF32 R24, R160, gdesc[UR8], R24, gsb0 ;  /* 0x07e00008a0187df0 */ /* 0x000fe60008002818 */
[----:B------:R-:W-:Y:S02]  /*24d0*/  WARPGROUP.DEPBAR.LE gsb0, 0x0 ;  /* 0x00008000000079c5 */ /* 0x000fe40000010000 */
[----:B-1----:R-:W-:Y:S05]  /*24e0*/  @P1 BRA `(.L_x_34) ;  /* 0xfffffff400e41947 */ /* 0x002fea000383ffff */
.L_x_26:
[----:B------:R-:W-:Y:S01]  /*24f0*/  IMAD.MOV.U32 R5, RZ, RZ, 0x40000040 ;  /* 0x40000040ff057424 */ /* 0x000fe200078e00ff */
[----:B0-----:R-:W-:Y:S01]  /*2500*/  LEA R4, R3, UR4, 0xc ;  /* 0x0000000403047c11 */ /* 0x001fe2000f8e60ff */
[----:B-1234-:R-:W-:Y:S01]  /*2510*/  WARPGROUP.ARRIVE ;  /* 0x00000000000079c5 */ /* 0x01efe20000000000 */
[----:B------:R-:W-:Y:S01]  /*2520*/  IMAD.SHL.U32 R3, R18, 0x8, RZ ;  /* 0x0000000812037824 */ /* 0x000fe200078e00ff */
[----:B------:R-:W-:Y:S01]  /*2530*/  LOP3.LUT R6, R6, R8, R7, 0xfe, !PT ;  /* 0x0000000806067212 */ /* 0x000fe200078efe07 */
[----:B------:R-:W-:Y:S01]  /*2540*/  IMAD.MOV.U32 R7, RZ, RZ, 0x40000040 ;  /* 0x40000040ff077424 */ /* 0x000fe200078e00ff */
[----:B------:R-:W-:Y:S02]  /*2550*/  R2UR UR10, R4 ;  /* 0x00000000040a72ca */ /* 0x000fe400000e0000 */
[----:B------:R-:W-:Y:S02]  /*2560*/  R2UR UR11, R5 ;  /* 0x00000000050b72ca */ /* 0x000fe400000e0000 */
[----:B------:R-:W-:Y:S01]  /*2570*/  LOP3.LUT R3, R6, 0x18, R3, 0xf8, !PT ;  /* 0x0000001806037812 */ /* 0x000fe200078ef803 */
[----:B------:R-:W-:-:S04]  /*2580*/  VIADD R6, R4, 0x2 ;  /* 0x0000000204067836 */ /* 0x000fc80000000000 */
[----:B------:R-:W-:-:S05]  /*2590*/  IMAD.IADD R12, R3, 0x1, R12 ;  /* 0x00000001030c7824 */ /* 0x000fca00078e020c */
[----:B------:R-:W-:Y:S01]  /*25a0*/  LEA R3, R12, UR7, 0x2 ;  /* 0x000000070c037c11 */ /* 0x000fe2000f8e10ff */
[----:B------:R-:W-:Y:S01]  /*25b0*/  HGMMA.64x256x8.F32.TF32 R24, R164, gdesc[UR8], R24, gsb0 ;  /* 0x07e00008a4187df0 */ /* 0x000fe20008002818 */
[----:B------:R-:W-:Y:S02]  /*25c0*/  R2UR UR10, R6 ;  /* 0x00000000060a72ca */ /* 0x000fe400000e0000 */
[----:B------:R-:W-:Y:S01]  /*25d0*/  R2UR UR11, R7 ;  /* 0x00000000070b72ca */ /* 0x000fe200000e0000 */
[----:B------:R-:W-:Y:S01]  /*25e0*/  IMAD.IADD R10, R10, 0x1, R3 ;  /* 0x000000010a0a7824 */ /* 0x000fe200078e0203 */
[----:B------:R-:W-:Y:S02]  /*25f0*/  WARPGROUP.DEPBAR.LE gsb0, 0x0 ;  /* 0x00008000000079c5 */ /* 0x000fe40000010000 */
[----:B------:R-:W-:Y:S04]  /*2600*/  LDS R160, [R3+0x900] ;  /* 0x0009000003a07984 */ /* 0x000fe80000000800 */
[----:B------:R-:W-:Y:S04]  /*2610*/  LDS R161, [R3+0x1100] ;  /* 0x0011000003a17984 */ /* 0x000fe80000000800 */
[----:B------:R-:W-:Y:S04]  /*2620*/  LDS R162, [R10+0x900] ;  /* 0x000900000aa27984 */ /* 0x000fe80000000800 */
[----:B------:R-:W0:Y:S02]  /*2630*/  LDS R163, [R10+0x1100] ;  /* 0x001100000aa37984 */ /* 0x000e240000000800 */
[----:B0-----:R-:W-:-:S07]  /*2640*/  WARPGROUP.ARRIVE ;  /* 0x00000000000079c5 */ /* 0x001fce0000000000 */
[----:B------:R-:W-:Y:S03]  /*2650*/  HGMMA.64x256x8.F32.TF32 R24, R160, gdesc[UR8], R24, gsb0 ;  /* 0x07e00008a0187df0 */ /* 0x000fe60008002818 */
[----:B------:R-:W-:Y:S02]  /*2660*/  WARPGROUP.DEPBAR.LE gsb0, 0x0 ;  /* 0x00008000000079c5 */ /* 0x000fe40000010000 */
[----:B------:R0:W1:Y:S04]  /*2670*/  LDS R160, [R3+0xa00] ;  /* 0x000a000003a07984 */ /* 0x0000680000000800 */
[----:B------:R0:W2:Y:S04]  /*2680*/  LDS R161, [R3+0x1200] ;  /* 0x0012000003a17984 */ /* 0x0000a80000000800 */
[----:B------:R0:W3:Y:S04]  /*2690*/  LDS R162, [R10+0xa00] ;  /* 0x000a00000aa27984 */ /* 0x0000e80000000800 */
[----:B------:R0:W4:Y:S01]  /*26a0*/  LDS R163, [R10+0x1200] ;  /* 0x001200000aa37984 */ /* 0x0001220000000800 */
[----:B------:R-:W-:Y:S05]  /*26b0*/  @!P0 BRA `(.L_x_35) ;  /* 0x0000000000048947 */ /* 0x000fea0003800000 */
[----:B------:R-:W-:Y:S01]  /*26c0*/  BPT.TRAP 0x1 ;  /* 0x000000040000795c */ /* 0x000fe20000300000 */
.L_x_35:
[----:B------:R-:W-:Y:S01]  /*26d0*/  ULEA UR4, UR5, UR7, 0x3 ;  /* 0x0000000705047291 */ /* 0x000fe2000f8e183f */
[----:B------:R-:W-:-:S03]  /*26e0*/  ISETP.GT.U32.AND P1, PT, R19, 0x1, PT ;  /* 0x000000011300780c */ /* 0x000fc60003f24070 */
[----:B------:R-:W-:-:S04]  /*26f0*/  UIADD3 UR4, UR4, 0x10, URZ ;  /* 0x0000001004047890 */ /* 0x000fc8000fffe03f */
[----:B------:R-:W-:-:S09]  /*2700*/  UPRMT UR4, URZ, 0x654, UR4 ;  /* 0x000006543f047896 */ /* 0x000fd20008000004 */
[----:B------:R-:W-:Y:S01]  /*2710*/  SYNCS.ARRIVE.TRANS64.RED.A1T0 RZ, [UR4], RZ ;  /* 0x000000ffffff79a7 */ /* 0x000fe20008100404 */
[----:B------:R-:W-:Y:S05]  /*2720*/  @P1 BRA `(.L_x_36) ;  /* 0x0000000000041947 */ /* 0x000fea0003800000 */
[----:B------:R-:W-:Y:S01]  /*2730*/  BPT.TRAP 0x1 ;  /* 0x000000040000795c */ /* 0x000fe20000300000 */
.L_x_36:
[----:B------:R-:W-:Y:S01]  /*2740*/  VIADD R6, R4, 0x4 ;  /* 0x0000000404067836 */ /* 0x000fe20000000000 */
[----:B-1234-:R-:W-:Y:S01]  /*2750*/  WARPGROUP.ARRIVE ;  /* 0x00000000000079c5 */ /* 0x01efe20000000000 */
[----:B------:R-:W-:Y:S02]  /*2760*/  IMAD.MOV.U32 R7, RZ, RZ, 0x40000040 ;  /* 0x40000040ff077424 */ /* 0x000fe400078e00ff */
[----:B------:R-:W-:Y:S01]  /*2770*/  IMAD.MOV.U32 R5, RZ, RZ, 0x40000040 ;  /* 0x40000040ff057424 */ /* 0x000fe200078e00ff */
[----:B------:R-:W-:Y:S01]  /*2780*/  R2UR UR6, R6 ;  /* 0x00000000060672ca */ /* 0x000fe200000e0000 */
[----:B------:R-:W-:Y:S01]  /*2790*/  VIADD R6, R4, 0x6 ;  /* 0x0000000604067836 */ /* 0x000fe20000000000 */
[----:B------:R-:W-:Y:S01]  /*27a0*/  R2UR UR7, R7 ;  /* 0x00000000070772ca */ /* 0x000fe200000e0000 */
[----:B------:R-:W-:-:S12]  /*27b0*/  IMAD.MOV.U32 R7, RZ, RZ, 0x40000040 ;  /* 0x40000040ff077424 */ /* 0x000fd800078e00ff */
[----:B------:R-:W-:Y:S01]  /*27c0*/  HGMMA.64x256x8.F32.TF32 R24, R160, gdesc[UR4], R24, gsb0 ;  /* 0x07e00004a0187df0 */ /* 0x000fe20008002818 */
[----:B------:R-:W-:Y:S01]  /*27d0*/  R2UR UR6, R6 ;  /* 0x00000000060672ca */ /* 0x000fe200000e0000 */
[----:B------:R-:W-:Y:S01]  /*27e0*/  VIADD R6, R4, 0x800 ;  /* 0x0000080004067836 */ /* 0x000fe20000000000 */
[----:B------:R-:W-:Y:S01]  /*27f0*/  R2UR UR7, R7 ;  /* 0x00000000070772ca */ /* 0x000fe200000e0000 */
[----:B------:R-:W-:Y:S01]  /*2800*/  IMAD.MOV.U32 R7, RZ, RZ, 0x40000040 ;  /* 0x40000040ff077424 */ /* 0x000fe200078e00ff */
[----:B------:R-:W-:Y:S02]  /*2810*/  WARPGROUP.DEPBAR.LE gsb0, 0x0 ;  /* 0x00008000000079c5 */ /* 0x000fe40000010000 */
[----:B------:R-:W-:Y:S04]  /*2820*/  LDS R160, [R3+0xb00] ;  /* 0x000b000003a07984 */ /* 0x000fe80000000800 */
[----:B------:R-:W-:Y:S04]  /*2830*/  LDS R161, [R3+0x1300] ;  /* 0x0013000003a17984 */ /* 0x000fe80000000800 */
[----:B------:R-:W-:Y:S04]  /*2840*/  LDS R162, [R10+0xb00] ;  /* 0x000b00000aa27984 */ /* 0x000fe80000000800 */
[----:B------:R-:W1:Y:S02]  /*2850*/  LDS R163, [R10+0x1300] ;  /* 0x001300000aa37984 */ /* 0x000e640000000800 */
[----:B-1----:R-:W-:-:S07]  /*2860*/  WARPGROUP.ARRIVE ;  /* 0x00000000000079c5 */ /* 0x002fce0000000000 */
        /* <DEDUP_REMOVED lines=13> */
[C---:B------:R-:W-:Y:S01]  /*2940*/  VIADD R6, R4.reuse, 0x804 ;  /* 0x0000080404067836 */ /* 0x040fe20000000000 */
[----:B------:R-:W-:Y:S01]  /*2950*/  R2UR UR7, R7 ;  /* 0x00000000070772ca */ /* 0x000fe200000e0000 */
[----:B------:R-:W-:Y:S02]  /*2960*/  IMAD.MOV.U32 R7, RZ, RZ, 0x40000040 ;  /* 0x40000040ff077424 */ /* 0x000fe400078e00ff */
[----:B------:R-:W-:Y:S01]  /*2970*/  VIADD R4, R4, 0x806 ;  /* 0x0000080604047836 */ /* 0x000fe20000000000 */
[----:B------:R-:W-:Y:S02]  /*2980*/  WARPGROUP.DEPBAR.LE gsb0, 0x0 ;  /* 0x00008000000079c5 */ /* 0x000fe40000010000 */
[----:B------:R-:W-:Y:S04]  /*2990*/  LDS R160, [R3+0xd00] ;  /* 0x000d000003a07984 */ /* 0x000fe80000000800 */
[----:B------:R-:W-:Y:S04]  /*29a0*/  LDS R161, [R3+0x1500] ;  /* 0x0015000003a17984 */ /* 0x000fe80000000800 */
[----:B------:R-:W-:Y:S04]  /*29b0*/  LDS R162, [R10+0xd00] ;  /* 0x000d00000aa27984 */ /* 0x000fe80000000800 */
[----:B------:R-:W1:Y:S02]  /*29c0*/  LDS R163, [R10+0x1500] ;  /* 0x001500000aa37984 */ /* 0x000e640000000800 */
[----:B-1----:R-:W-:-:S06]  /*29d0*/  WARPGROUP.ARRIVE ;  /* 0x00000000000079c5 */ /* 0x002fcc0000000000 */
[----:B------:R-:W-:Y:S01]  /*29e0*/  HGMMA.64x256x8.F32.TF32 R24, R160, gdesc[UR4], R24, gsb0 ;  /* 0x07e00004a0187df0 */ /* 0x000fe20008002818 */
[----:B------:R-:W-:Y:S02]  /*29f0*/  R2UR UR6, R6 ;  /* 0x00000000060672ca */ /* 0x000fe400000e0000 */
[----:B------:R-:W-:Y:S01]  /*2a00*/  R2UR UR7, R7 ;  /* 0x00000000070772ca */ /* 0x000fe200000e0000 */
[----:B------:R-:W-:Y:S02]  /*2a10*/  WARPGROUP.DEPBAR.LE gsb0, 0x0 ;  /* 0x00008000000079c5 */ /* 0x000fe40000010000 */
[----:B------:R-:W-:Y:S04]  /*2a20*/  LDS R160, [R3+0xe00] ;  /* 0x000e000003a07984 */ /* 0x000fe80000000800 */
[----:B------:R-:W-:Y:S04]  /*2a30*/  LDS R161, [R3+0x1600] ;  /* 0x0016000003a17984 */ /* 0x000fe80000000800 */
[----:B------:R-:W-:Y:S04]  /*2a40*/  LDS R162, [R10+0xe00] ;  /* 0x000e00000aa27984 */ /* 0x000fe80000000800 */
[----:B------:R-:W1:Y:S02]  /*2a50*/  LDS R163, [R10+0x1600] ;  /* 0x001600000aa37984 */ /* 0x000e640000000800 */
[----:B-1----:R-:W-:-:S08]  /*2a60*/  WARPGROUP.ARRIVE ;  /* 0x00000000000079c5 */ /* 0x002fd00000000000 */
        /* <DEDUP_REMOVED lines=9> */
[----:B------:R-:W-:Y:S03]  /*2b00*/  HGMMA.64x256x8.F32.TF32 R24, R160, gdesc[UR4], R24, gsb0 ;  /* 0x07e00004a0187df0 */ /* 0x000fe60008002818 */
[----:B------:R-:W-:Y:S02]  /*2b10*/  WARPGROUP.DEPBAR.LE gsb0, 0x0 ;  /* 0x00008000000079c5 */ /* 0x000fe40000010000 */
.L_x_22:
[----:B------:R-:W-:Y:S05]  /*2b20*/  @!P0 BRA `(.L_x_37) ;  /* 0x0000000000048947 */ /* 0x000fea0003800000 */
[----:B------:R-:W-:Y:S01]  /*2b30*/  BPT.TRAP 0x1 ;  /* 0x000000040000795c */ /* 0x000fe20000300000 */
.L_x_37:
[----:B------:R-:W2:Y:S01]  /*2b40*/  S2UR UR6, SR_CgaCtaId ;  /* 0x00000000000679c3 */ /* 0x000ea20000008800 */
[----:B------:R-:W-:Y:S01]  /*2b50*/  UIADD3 UR39, UR40, UR39, URZ ;  /* 0x0000002728277290 */ /* 0x000fe2000fffe03f */
[----:B------:R-:W-:Y:S01]  /*2b60*/  ISETP.GT.U32.AND P0, PT, R19, 0x1, PT ;  /* 0x000000011300780c */ /* 0x000fe20003f04070 */
[----:B------:R-:W-:Y:S02]  /*2b70*/  UMOV UR5, 0x400 ;  /* 0x0000040000057882 */ /* 0x000fe40000000000 */
[----:B------:R-:W-:-:S04]  /*2b80*/  ULEA UR4, UR39, 0x8, 0x3 ;  /* 0x0000000827047891 */ /* 0x000fc8000f8e183f */
[----:B------:R-:W-:Y:S02]  /*2b90*/  ULOP3.LUT UR4, UR4, 0x8, URZ, 0xc0, !UPT ;  /* 0x0000000804047892 */ /* 0x000fe4000f8ec03f */
[----:B--2---:R-:W-:-:S04]  /*2ba0*/  ULEA UR5, UR6, UR5, 0x18 ;  /* 0x0000000506057291 */ /* 0x004fc8000f8ec03f */
[----:B------:R-:W-:-:S04]  /*2bb0*/  UIADD3 UR4, UR5, 0x10, UR4 ;  /* 0x0000001005047890 */ /* 0x000fc8000fffe004 */
[----:B------:R-:W-:-:S09]  /*2bc0*/  UPRMT UR4, URZ, 0x654, UR4 ;  /* 0x000006543f047896 */ /* 0x000fd20008000004 */
[----:B------:R-:W-:Y:S01]  /*2bd0*/  SYNCS.ARRIVE.TRANS64.RED.A1T0 RZ, [UR4], RZ ;  /* 0x000000ffffff79a7 */ /* 0x000fe20008100404 */
[----:B------:R-:W-:Y:S05]  /*2be0*/  @P0 BRA `(.L_x_38) ;  /* 0x0000000000040947 */ /* 0x000fea0003800000 */
[----:B------:R-:W-:Y:S01]  /*2bf0*/  BPT.TRAP 0x1 ;  /* 0x000000040000795c */ /* 0x000fe20000300000 */
.L_x_38:
[----:B------:R-:W2:Y:S01]  /*2c00*/  LDC R7, c[0x0][0x288] ;  /* 0x0000a200ff077b82 */ /* 0x000ea20000000800 */
[----:B0-----:R-:W-:Y:S01]  /*2c10*/  LOP3.LUT R4, R18, 0x60, RZ, 0xc0, !PT ;  /* 0x0000006012047812 */ /* 0x001fe200078ec0ff */
[----:B------:R-:W-:Y:S01]  /*2c20*/  USHF.R.U32.HI UR4, URZ, 0x1, UR39 ;  /* 0x000000013f047899 */ /* 0x000fe20008011627 */
[----:B------:R-:W-:Y:S01]  /*2c30*/  LOP3.LUT R3, R0, 0x7, RZ, 0xc0, !PT ;  /* 0x0000000700037812 */ /* 0x000fe200078ec0ff */
[----:B------:R-:W-:Y:S01]  /*2c40*/  ULDC UR8, c[0x0][0x284] ;  /* 0x0000a10000087ab9 */ /* 0x000fe20000000800 */
[----:B------:R-:W-:Y:S01]  /*2c50*/  SHF.R.U32.HI R10, RZ, 0x1, R4 ;  /* 0x00000001ff0a7819 */ /* 0x000fe20000011604 */
[----:B------:R-:W-:Y:S01]  /*2c60*/  IMAD.SHL.U32 R4, R18, 0x2, RZ ;  /* 0x0000000212047824 */ /* 0x000fe200078e00ff */
[----:B------:R-:W-:Y:S01]  /*2c70*/  LOP3.LUT R0, R155, 0x1, RZ, 0xc0, !PT ;  /* 0x000000019b007812 */ /* 0x000fe200078ec0ff */
[----:B------:R-:W-:Y:S01]  /*2c80*/  ULOP3.LUT UR4, UR4, 0x1, URZ, 0xc0, !UPT ;  /* 0x0000000104047892 */ /* 0x000fe2000f8ec03f */
[----:B------:R-:W-:Y:S01]  /*2c90*/  IADD3 R5, RZ, -R10, -R3 ;  /* 0x8000000aff057210 */ /* 0x000fe20007ffe803 */
[----:B------:R-:W-:Y:S01]  /*2ca0*/  UISETP.GT.U32.AND UP1, UPT, UR39, 0x1, UPT ;  /* 0x000000012700788c */ /* 0x000fe2000bf24070 */
[----:B------:R-:W-:Y:S01]  /*2cb0*/  LOP3.LUT R9, R4, 0x6, RZ, 0xc0, !PT ;  /* 0x0000000604097812 */ /* 0x000fe200078ec0ff */
[C---:B------:R-:W-:Y:S01]  /*2cc0*/  IMAD.SHL.U32 R6, R0.reuse, 0x40, RZ ;  /* 0x0000004000067824 */ /* 0x040fe200078e00ff */
[----:B------:R-:W-:Y:S01]  /*2cd0*/  UISETP.NE.U32.AND UP0, UPT, UR4, 0x1, UPT ;  /* 0x000000010400788c */ /* 0x000fe2000bf05070 */
[----:B------:R-:W-:Y:S01]  /*2ce0*/  IMAD R11, R0, -0x40, R5 ;  /* 0xffffffc0000b7824 */ /* 0x000fe200078e0205 */
[----:B------:R-:W-:Y:S01]  /*2cf0*/  LOP3.LUT R0, R18, 0x3, RZ, 0xc0, !PT ;  /* 0x0000000312007812 */ /* 0x000fe200078ec0ff */
[----:B------:R-:W-:Y:S01]  /*2d00*/  ULDC.64 UR6, c[0x0][0x5d0] ;  /* 0x0001740000067ab9 */ /* 0x000fe20000000a00 */
[----:B------:R-:W-:Y:S01]  /*2d10*/  PRMT R8, R9, 0x6540, R152 ;  /* 0x0000654009087816 */ /* 0x000fe20000000098 */
[----:B------:R-:W-:Y:S01]  /*2d20*/  IMAD.SHL.U32 R152, R152, 0x100, RZ ;  /* 0x0000010098987824 */ /* 0x000fe200078e00ff */
[----:B------:R-:W-:Y:S01]  /*2d30*/  SHF.R.S32.HI R21, RZ, 0x1f, R153 ;  /* 0x0000001fff157819 */ /* 0x000fe20000011499 */
[----:B------:R-:W-:Y:S01]  /*2d40*/  UISETP.LT.U32.AND UP1, UPT, UR40, 0x2, UP1 ;  /* 0x000000022800788c */ /* 0x000fe20008f21070 */
[----:B------:R-:W-:Y:S01]  /*2d50*/  SHF.R.S32.HI R9, RZ, 0x1f, R8 ;  /* 0x0000001fff097819 */ /* 0x000fe20000011408 */
[----:B------:R-:W-:Y:S01]  /*2d60*/  UISETP.GT.U32.AND UP0, UPT, UR40, 0x1, !UP0 ;  /* 0x000000012800788c */ /* 0x000fe2000c704070 */
[----:B------:R-:W-:Y:S01]  /*2d70*/  LOP3.LUT R3, R6, 0x40, R3, 0xe2, !PT ;  /* 0x0000004006037812 */ /* 0x000fe200078ee203 */
[----:B--2---:R-:W-:Y:S01]  /*2d80*/  IMAD R13, R0, -0x2, R7 ;  /* 0xfffffffe000d7824 */ /* 0x004fe200078e0207 */
[----:B------:R-:W-:Y:S01]  /*2d90*/  ISETP.GE.AND P0, PT, R152, R7, PT ;  /* 0x000000079800720c */ /* 0x000fe20003f06270 */
[C---:B------:R-:W-:Y:S01]  /*2da0*/  IMAD.SHL.U32 R0, R154.reuse, 0x80, RZ ;  /* 0x000000809a007824 */ /* 0x040fe200078e00ff */
[----:B------:R-:W-:Y:S01]  /*2db0*/  USEL UR5, URZ, 0x1, !UP1 ;  /* 0x000000013f057887 */ /* 0x000fe2000c800000 */
[----:B------:R-:W-:Y:S01]  /*2dc0*/  IMAD R4, R21, UR6, RZ ;  /* 0x0000000615047c24 */ /* 0x000fe2000f8e02ff */
[----:B------:R-:W-:Y:S01]  /*2dd0*/  USEL UR4, URZ, 0x1, !UP0 ;  /* 0x000000013f047887 */ /* 0x000fe2000c000000 */
[----:B------:R-:W-:Y:S01]  /*2de0*/  IMAD.WIDE R6, R154, 0x80, RZ ;  /* 0x000000809a067825 */ /* 0x000fe200078e02ff */
[C---:B------:R-:W-:Y:S01]  /*2df0*/  ISETP.GE.OR P0, PT, R0.reuse, UR8, P0 ;  /* 0x0000000800007c0c */ /* 0x040fe20008706670 */
[----:B------:R-:W-:Y:S01]  /*2e00*/  ULOP3.LUT UR39, UR39, 0x1, URZ, 0xc0, !UPT ;  /* 0x0000000127277892 */ /* 0x000fe2000f8ec03f */
[----:B------:R-:W-:Y:S01]  /*2e10*/  IADD3 R0, -R0, UR8, R11 ;  /* 0x0000000800007c10 */ /* 0x000fe2000fffe10b */
[C---:B------:R-:W-:Y:S01]  /*2e20*/  IMAD R15, R153.reuse, UR7, R4 ;  /* 0x00000007990f7c24 */ /* 0x040fe2000f8e0204 */
[----:B------:R-:W-:Y:S01]  /*2e30*/  ULOP3.LUT UR38, UR4, UR38, UR5, 0x96, !UPT ;  /* 0x0000002604267292 */ /* 0x000fe2000f8e9605 */
[----:B------:R-:W-:Y:S01]  /*2e40*/  IMAD.WIDE.U32 R4, R153, UR6, R8 ;  /* 0x0000000699047c25 */ /* 0x000fe2000f8e0008 */
[----:B------:R-:W-:-:S03]  /*2e50*/  LOP3.LUT R171, R6, R3, R10, 0xfe, !PT ;  /* 0x0000000306ab7212 */ /* 0x000fc600078efe0a */
[----:B------:R-:W-:Y:S02]  /*2e60*/  IMAD.IADD R5, R5, 0x1, R15 ;  /* 0x0000000105057824 */ /* 0x000fe400078e020f */
[----:B------:R-:W-:Y:S02]  /*2e70*/  IMAD.IADD R3, R13, 0x1, -R152 ;  /* 0x000000010d037824 */ /* 0x000fe400078e0a98 */
[----:B------:R-:W-:Y:S01]  /*2e80*/  IMAD.MOV.U32 R154, RZ, RZ, -0x1 ;  /* 0xffffffffff9a7424 */ /* 0x000fe200078e00ff */
[----:B------:R-:W-:Y:S06]  /*2e90*/  @P0 BRA `(.L_x_39) ;  /* 0x0000007800d80947 */ /* 0x000fec0003800000 */
[----:B------:R-:W0:Y:S01]  /*2ea0*/  LDC.64 R10, c[0x0][0x5c8] ;  /* 0x00017200ff0a7b82 */ /* 0x000e220000000a00 */
[----:B-----5:R-:W-:Y:S01]  /*2eb0*/  FSETP.NEU.AND P0, PT, R157, RZ, PT ;  /* 0x000000ff9d00720b */ /* 0x020fe20003f0d000 */
[----:B------:R-:W-:Y:S01]  /*2ec0*/  BSSY B0, `(.L_x_39) ;  /* 0x00007b3000007945 */ /* 0x000fe20003800000 */
[----:B-1----:R-:W-:-:S04]  /*2ed0*/  ISETP.GT.AND P1, PT, R3, RZ, PT ;  /* 0x000000ff0300720c */ /* 0x002fc80003f24270 */
[----:B------:R-:W-:Y:S01]  /*2ee0*/  ISETP.GT.AND P2, PT, R0, RZ, P1 ;  /* 0x000000ff0000720c */ /* 0x000fe20000f44270 */
[-C--:B0-----:R-:W-:Y:S02]  /*2ef0*/  IMAD R12, R7, R10.reuse, RZ ;  /* 0x0000000a070c7224 */ /* 0x081fe400078e02ff */
[----:B------:R-:W-:-:S04]  /*2f00*/  IMAD.WIDE.U32 R162, R171, R10, R4 ;  /* 0x0000000aaba27225 */ /* 0x000fc800078e0004 */
[----:B------:R-:W-:-:S04]  /*2f10*/  IMAD R5, R171, R11, R12 ;  /* 0x0000000bab057224 */ /* 0x000fc800078e020c */
[----:B------:R-:W-:Y:S01]  /*2f20*/  IMAD.IADD R173, R163, 0x1, R5 ;  /* 0x00000001a3ad7824 */ /* 0x000fe200078e0205 */
[----:B------:R-:W-:Y:S06]  /*2f30*/  @!P0 BRA `(.L_x_40) ;  /* 0x0000005400948947 */ /* 0x000fec0003800000 */
[----:B------:R-:W0:Y:S01]  /*2f40*/  LDC.64 R14, c[0x0][0x5b8] ;  /* 0x00016e00ff0e7b82 */ /* 0x000e220000000a00 */
[----:B------:R-:W-:-:S07]  /*2f50*/  ULDC.64 UR4, c[0x0][0x5c0] ;  /* 0x0001700000047ab9 */ /* 0x000fce0000000a00 */
[----:B------:R-:W1:Y:S08]  /*2f60*/  LDC.64 R168, c[0x0][0x5b0] ;  /* 0x00016c00ffa87b82 */ /* 0x000e700000000a00 */
[----:B------:R-:W2:Y:S01]  /*2f70*/  LDC.64 R12, c[0x0][0x5a8] ;  /* 0x00016a00ff0c7b82 */ /* 0x000ea20000000a00 */
[-C--:B0-----:R-:W-:Y:S02]  /*2f80*/  IMAD R4, R21, R14.reuse, RZ ;  /* 0x0000000e15047224 */ /* 0x081fe400078e02ff */
[----:B------:R-:W-:-:S04]  /*2f90*/  IMAD.WIDE.U32 R164, R153, R14, R8 ;  /* 0x0000000e99a47225 */ /* 0x000fc800078e0008 */
[----:B------:R-:W-:Y:S02]  /*2fa0*/  IMAD R163, R153, R15, R4 ;  /* 0x0000000f99a37224 */ /* 0x000fe400078e0204 */
[-C--:B-1----:R-:W-:Y:S02]  /*2fb0*/  IMAD R6, R7, R168.reuse, RZ ;  /* 0x000000a807067224 */ /* 0x082fe400078e02ff */
[----:B------:R-:W-:Y:S02]  /*2fc0*/  IMAD.IADD R21, R165, 0x1, R163 ;  /* 0x00000001a5157824 */ /* 0x000fe400078e02a3 */
[----:B------:R-:W-:Y:S02]  /*2fd0*/  IMAD.MOV.U32 R20, RZ, RZ, R164 ;  /* 0x000000ffff147224 */ /* 0x000fe400078e00a4 */
[C---:B------:R-:W-:Y:S02]  /*2fe0*/  IMAD R167, R171.reuse, R169, R6 ;  /* 0x000000a9aba77224 */ /* 0x040fe400078e0206 */
[----:B------:R-:W-:-:S04]  /*2ff0*/  IMAD.WIDE.U32 R4, R171, R168, R20 ;  /* 0x000000a8ab047225 */ /* 0x000fc800078e0014 */
[----:B------:R-:W-:Y:S01]  /*3000*/  IMAD.IADD R5, R5, 0x1, R167 ;  /* 0x0000000105057824 */ /* 0x000fe200078e02a7 */
[----:B--2---:R-:W-:-:S04]  /*3010*/  LEA R6, P0, R4, R12, 0x2 ;  /* 0x0000000c04067211 */ /* 0x004fc800078010ff */
[----:B------:R-:W-:-:S05]  /*3020*/  LEA.HI.X R7, R4, R13, R5, 0x2, P0 ;  /* 0x0000000d04077211 */ /* 0x000fca00000f1405 */
[----:B------:R-:W2:Y:S01]  /*3030*/  @P2 LDG.E.LTC128B R15, desc[UR36][R6.64] ;  /* 0x00000024060f2981 */ /* 0x000ea2000c1e1920 */
[----:B------:R-:W-:Y:S01]  /*3040*/  IMAD.WIDE.U32 R4, R171, R168, R8 ;  /* 0x000000a8ab047225 */ /* 0x000fe200078e0008 */
[----:B------:R-:W-:Y:S01]  /*3050*/  ISETP.GT.AND P0, PT, R3, 0x1, PT ;  /* 0x000000010300780c */ /* 0x000fe20003f04270 */
[----:B------:R-:W-:Y:S01]  /*3060*/  BSSY B1, `(.L_x_41) ;  /* 0x0000013000017945 */ /* 0x000fe20003800000 */
[C---:B------:R-:W-:Y:S01]  /*3070*/  SHF.L.U64.HI R161, R168.reuse, 0x3, R169 ;  /* 0x00000003a8a17819 */ /* 0x040fe200000102a9 */
[----:B------:R-:W-:Y:S02]  /*3080*/  IMAD.IADD R5, R167, 0x1, R5 ;  /* 0x00000001a7057824 */ /* 0x000fe400078e0205 */
[----:B------:R-:W-:-:S04]  /*3090*/  IMAD.SHL.U32 R160, R168, 0x8, RZ ;  /* 0x00000008a8a07824 */ /* 0x000fc800078e00ff */
[----:B------:R-:W-:Y:S01]  /*30a0*/  IMAD.WIDE.U32 R160, R171, R168, R160 ;  /* 0x000000a8aba07225 */ /* 0x000fe200078e00a0 */
[----:B--2---:R-:W-:-:S05]  /*30b0*/  LOP3.LUT R22, R15, 0xffffe000, RZ, 0xc0, !PT ;  /* 0xffffe0000f167812 */ /* 0x004fca00078ec0ff */
[----:B------:R-:W-:Y:S01]  /*30c0*/  FMUL R159, R22, R157 ;  /* 0x0000009d169f7220 */ /* 0x000fe20000400000 */
[----:B------:R-:W-:Y:S01]  /*30d0*/  IMAD.WIDE.U32 R22, R153, R14, R4 ;  /* 0x0000000e99167225 */ /* 0x000fe200078e0004 */
[----:B------:R-:W-:-:S03]  /*30e0*/  LEA R4, P3, R162, UR4, 0x2 ;  /* 0x00000004a2047c11 */ /* 0x000fc6000f8610ff */
[----:B------:R-:W-:Y:S01]  /*30f0*/  FFMA R159, R24, R156, R159 ;  /* 0x0000009c189f7223 */ /* 0x000fe2000000009f */
[----:B------:R-:W-:Y:S01]  /*3100*/  IMAD.IADD R7, R163, 0x1, R23 ;  /* 0x00000001a3077824 */ /* 0x000fe200078e0217 */
[----:B------:R-:W-:Y:S02]  /*3110*/  LEA.HI.X R5, R162, UR5, R173, 0x2, P3 ;  /* 0x00000005a2057c11 */ /* 0x000fe400098f14ad */
[----:B------:R-:W-:Y:S02]  /*3120*/  ISETP.GT.AND P3, PT, R0, RZ, P0 ;  /* 0x000000ff0000720c */ /* 0x000fe40000764270 */
[----:B------:R-:W-:Y:S02]  /*3130*/  F2FP.TF32.F32.PACK_B R159, R159 ;  /* 0x0000009fff9f723e */ /* 0x000fe400024050ff */
[----:B------:R-:W-:-:S03]  /*3140*/  LEA R6, P4, R22, R12, 0x2 ;  /* 0x0000000c16067211 */ /* 0x000fc600078810ff */
[----:B------:R0:W-:Y:S01]  /*3150*/  @P2 STG.E desc[UR36][R4.64], R159 ;  /* 0x0000009f04002986 */ /* 0x0001e2000c101924 */
[----:B------:R-:W-:-:S05]  /*3160*/  LEA.HI.X R7, R22, R13, R7, 0x2, P4 ;  /* 0x0000000d16077211 */ /* 0x000fca00020f1407 */
[----:B------:R-:W-:Y:S05]  /*3170*/  @!P3 BRA `(.L_x_42) ;  /* 0x000000000004b947 */ /* 0x000fea0003800000 */
[----:B------:R1:W5:Y:S02]  /*3180*/  LDG.E.LTC128B R15, desc[UR36][R6.64+0x4] ;  /* 0x00000424060f7981 */ /* 0x000364000c1e1920 */
.L_x_42:
[----:B------:R-:W-:Y:S05]  /*3190*/  BSYNC B1 ;  /* 0x0000000000017941 */ /* 0x000fea0003800000 */
.L_x_41:
[----:B-----5:R-:W-:Y:S01]  /*31a0*/  LOP3.LUT R20, R15, 0xffffe000, RZ, 0xc0, !PT ;  /* 0xffffe0000f147812 */ /* 0x020fe200078ec0ff */
[----:B------:R-:W-:Y:S01]  /*31b0*/  IMAD.IADD R167, R167, 0x1, R161 ;  /* 0x00000001a7a77824 */ /* 0x000fe200078e02a1 */
[----:B------:R-:W-:Y:S01]  /*31c0*/  IADD3 R164, P2, R164, R160, RZ ;  /* 0x000000a0a4a47210 */ /* 0x000fe20007f5e0ff */
[----:B------:R-:W-:Y:S01]  /*31d0*/  IMAD.MOV.U32 R24, RZ, RZ, R15 ;  /* 0x000000ffff187224 */ /* 0x000fe200078e000f */
[----:B------:R-:W-:Y:S01]  /*31e0*/  ISETP.GT.AND P1, PT, R0, 0x8, P1 ;  /* 0x000000080000780c */ /* 0x000fe20000f24270 */
[----:B------:R-:W-:Y:S02]  /*31f0*/  FMUL R20, R20, R157 ;  /* 0x0000009d14147220 */ /* 0x000fe40000400000 */
[----:B------:R-:W-:Y:S02]  /*3200*/  IMAD.X R21, R167, 0x1, R21, P2 ;  /* 0x00000001a7157824 */ /* 0x000fe400010e0615 */
[----:B------:R-:W-:Y:S01]  /*3210*/  FFMA R25, R25, R156, R20 ;  /* 0x0000009c19197223 */ /* 0x000fe20000000014 */
[----:B------:R-:W-:-:S04]  /*3220*/  LEA R20, P2, R164, R12, 0x2 ;  /* 0x0000000ca4147211 */ /* 0x000fc800078410ff */
[----:B------:R-:W-:Y:S02]  /*3230*/  F2FP.TF32.F32.PACK_B R25, R25 ;  /* 0x00000019ff19723e */ /* 0x000fe400024050ff */
[----:B------:R-:W-:-:S03]  /*3240*/  LEA.HI.X R21, R164, R13, R21, 0x2, P2 ;  /* 0x0000000da4157211 */ /* 0x000fc600010f1415 */
[----:B------:R2:W-:Y:S04]  /*3250*/  @P3 STG.E desc[UR36][R4.64+0x4], R25 ;  /* 0x0000041904003986 */ /* 0x0005e8000c101924 */
[----:B------:R-:W3:Y:S01]  /*3260*/  @P1 LDG.E.LTC128B R24, desc[UR36][R20.64] ;  /* 0x0000002414181981 */ /* 0x000ee2000c1e1920 */
[----:B------:R-:W-:Y:S01]  /*3270*/  IADD3 R8, P2, R8, R160, RZ ;  /* 0x000000a008087210 */ /* 0x000fe20007f5e0ff */
[----:B------:R-:W-:Y:S01]  /*3280*/  BSSY B1, `(.L_x_43) ;  /* 0x0000011000017945 */ /* 0x000fe20003800000 */
[----:B------:R-:W-:Y:S02]  /*3290*/  SHF.L.U64.HI R11, R10, 0x5, R11 ;  /* 0x000000050a0b7819 */ /* 0x000fe4000001020b */
[----:B------:R-:W-:Y:S01]  /*32a0*/  ISETP.GT.AND P0, PT, R0, 0x8, P0 ;  /* 0x000000080000780c */ /* 0x000fe20000704270 */
[----:B------:R-:W-:Y:S01]  /*32b0*/  IMAD.X R9, R9, 0x1, R167, P2 ;  /* 0x0000000109097824 */ /* 0x000fe200010e06a7 */
[----:B------:R-:W-:Y:S01]  /*32c0*/  LEA R10, P2, R10, R4, 0x5 ;  /* 0x000000040a0a7211 */ /* 0x000fe200078428ff */
[----:B------:R-:W-:-:S04]  /*32d0*/  IMAD.WIDE.U32 R14, R153, R14, R8 ;  /* 0x0000000e990e7225 */ /* 0x000fc800078e0008 */
[----:B------:R-:W-:Y:S01]  /*32e0*/  IMAD.X R11, R11, 0x1, R5, P2 ;  /* 0x000000010b0b7824 */ /* 0x000fe200010e0605 */
[----:B------:R-:W-:Y:S01]  /*32f0*/  LEA R8, P3, R14, R12, 0x2 ;  /* 0x0000000c0e087211 */ /* 0x000fe200078610ff */
[----:B------:R-:W-:-:S05]  /*3300*/  IMAD.IADD R9, R163, 0x1, R15 ;  /* 0x00000001a3097824 */ /* 0x000fca00078e020f */
[----:B------:R-:W-:Y:S02]  /*3310*/  LEA.HI.X R9, R14, R13, R9, 0x2, P3 ;  /* 0x0000000d0e097211 */ /* 0x000fe400018f1409 */
[----:B---3--:R-:W-:-:S05]  /*3320*/  LOP3.LUT R22, R24, 0xffffe000, RZ, 0xc0, !PT ;  /* 0xffffe00018167812 */ /* 0x008fca00078ec0ff */
[----:B------:R-:W-:-:S04]  /*3330*/  FMUL R23, R22, R157 ;  /* 0x0000009d16177220 */ /* 0x000fc80000400000 */
[----:B------:R-:W-:-:S05]  /*3340*/  FFMA R23, R26, R156, R23 ;  /* 0x0000009c1a177223 */ /* 0x000fca0000000017 */
[----:B------:R-:W-:-:S05]  /*3350*/  F2FP.TF32.F32.PACK_B R23, R23 ;  /* 0x00000017ff17723e */ /* 0x000fca00024050ff */
[----:B------:R2:W-:Y:S01]  /*3360*/  @P1 STG.E desc[UR36][R10.64], R23 ;  /* 0x000000170a001986 */ /* 0x0005e2000c101924 */
[----:B------:R-:W-:Y:S05]  /*3370*/  @!P0 BRA `(.L_x_44) ;  /* 0x0000000000048947 */ /* 0x000fea0003800000 */
[----:B------:R3:W5:Y:S02]  /*3380*/  LDG.E.LTC128B R24, desc[UR36][R8.64+0x4] ;  /* 0x0000042408187981 */ /* 0x000764000c1e1920 */
.L_x_44:
[----:B------:R-:W-:Y:S05]  /*3390*/  BSYNC B1 ;  /* 0x0000000000017941 */ /* 0x000fea0003800000 */
.L_x_43:
[----:B-----5:R-:W-:Y:S01]  /*33a0*/  LOP3.LUT R12, R24, 0xffffe000, RZ, 0xc0, !PT ;  /* 0xffffe000180c7812 */ /* 0x020fe200078ec0ff */
[----:B------:R-:W-:Y:S01]  /*33b0*/  BSSY B1, `(.L_x_45) ;  /* 0x0000009000017945 */ /* 0x000fe20003800000 */
[----:B------:R-:W-:-:S03]  /*33c0*/  ISETP.GT.AND P1, PT, R3, 0x8, PT ;  /* 0x000000080300780c */ /* 0x000fc60003f24270 */
[----:B------:R-:W-:Y:S01]  /*33d0*/  FMUL R12, R12, R157 ;  /* 0x0000009d0c0c7220 */ /* 0x000fe20000400000 */
[----:B------:R-:W-:-:S03]  /*33e0*/  ISETP.GT.AND P2, PT, R0, RZ, P1 ;  /* 0x000000ff0000720c */ /* 0x000fc60000f44270 */
[----:B------:R-:W-:-:S05]  /*33f0*/  FFMA R27, R27, R156, R12 ;  /* 0x0000009c1b1b7223 */ /* 0x000fca000000000c */
[----:B------:R-:W-:-:S05]  /*3400*/  F2FP.TF32.F32.PACK_B R27, R27 ;  /* 0x0000001bff1b723e */ /* 0x000fca00024050ff */
[----:B------:R4:W-:Y:S01]  /*3410*/  @P0 STG.E desc[UR36][R10.64+0x4], R27 ;  /* 0x0000041b0a000986 */ /* 0x0009e2000c101924 */
[----:B------:R-:W-:Y:S05]  /*3420*/  @!P2 BRA `(.L_x_46) ;  /* 0x000000000004a947 */ /* 0x000fea0003800000 */
[----:B------:R0:W5:Y:S02]  /*3430*/  LDG.E.LTC128B R24, desc[UR36][R6.64+0x20] ;  /* 0x0000202406187981 */ /* 0x000164000c1e1920 */
.L_x_46:
[----:B------:R-:W-:Y:S05]  /*3440*/  BSYNC B1 ;  /* 0x0000000000017941 */ /* 0x000fea0003800000 */
.L_x_45:
        /* <DEDUP_REMOVED lines=10> */
.L_x_48:
[----:B------:R-:W-:Y:S05]  /*34f0*/  BSYNC B1 ;  /* 0x0000000000017941 */ /* 0x000fea0003800000 */
.L_x_47:
[----:B-----5:R-:W-:Y:S01]  /*3500*/  LOP3.LUT R12, R24, 0xffffe000, RZ, 0xc0, !PT ;  /* 0xffffe000180c7812 */ /* 0x020fe200078ec0ff */
[----:B------:R-:W-:Y:S01]  /*3510*/  BSSY B1, `(.L_x_49) ;  /* 0x0000008000017945 */ /* 0x000fe20003800000 */
[----:B------:R-:W-:-:S03]  /*3520*/  ISETP.GT.AND P1, PT, R0, 0x8, P1 ;  /* 0x000000080000780c */ /* 0x000fc60000f24270 */
[----:B------:R-:W-:-:S04]  /*3530*/  FMUL R12, R12, R157 ;  /* 0x0000009d0c0c7220 */ /* 0x000fc80000400000 */
[----:B------:R-:W-:-:S05]  /*3540*/  FFMA R29, R29, R156, R12 ;  /* 0x0000009c1d1d7223 */ /* 0x000fca000000000c */
[----:B------:R-:W-:-:S05]  /*3550*/  F2FP.TF32.F32.PACK_B R29, R29 ;  /* 0x0000001dff1d723e */ /* 0x000fca00024050ff */
[----:B------:R0:W-:Y:S01]  /*3560*/  @P3 STG.E desc[UR36][R4.64+0x24], R29 ;  /* 0x0000241d04003986 */ /* 0x0001e2000c101924 */
[----:B------:R-:W-:Y:S05]  /*3570*/  @!P1 BRA `(.L_x_50) ;  /* 0x0000000000049947 */ /* 0x000fea0003800000 */
[----:B------:R0:W5:Y:S02]  /*3580*/  LDG.E.LTC128B R24, desc[UR36][R8.64+0x20] ;  /* 0x0000202408187981 */ /* 0x000164000c1e1920 */
.L_x_50:
[----:B------:R-:W-:Y:S05]  /*3590*/  BSYNC B1 ;  /* 0x0000000000017941 */ /* 0x000fea0003800000 */
.L_x_49:
[----:B-----5:R-:W-:Y:S01]  /*35a0*/  LOP3.LUT R12, R24, 0xffffe000, RZ, 0xc0, !PT ;  /* 0xffffe000180c7812 */ /* 0x020fe200078ec0ff */
[----:B------:R-:W-:Y:S01]  /*35b0*/  BSSY B1, `(.L_x_51) ;  /* 0x0000008000017945 */ /* 0x000fe20003800000 */
[----:B------:R-:W-:-:S03]  /*35c0*/  ISETP.GT.AND P0, PT, R0, 0x8, P0 ;  /* 0x000000080000780c */ /* 0x000fc60000704270 */
[----:B0-----:R-:W-:-:S04]  /*35d0*/  FMUL R13, R12, R157 ;  /* 0x0000009d0c0d7220 */ /* 0x001fc80000400000 */
[----:B------:R-:W-:-:S05]  /*35e0*/  FFMA R13, R30, R156, R13 ;  /* 0x0000009c1e0d7223 */ /* 0x000fca000000000d */
[----:B------:R-:W-:-:S05]  /*35f0*/  F2FP.TF32.F32.PACK_B R13, R13 ;  /* 0x0000000dff0d723e */ /* 0x000fca00024050ff */
[----:B------:R0:W-:Y:S01]  /*3600*/  @P1 STG.E desc[UR36][R10.64+0x20], R13 ;  /* 0x0000200d0a001986 */ /* 0x0001e2000c101924 */
[----:B------:R-:W-:Y:S05]  /*3610*/  @!P0 BRA `(.L_x_52) ;  /* 0x0000000000048947 */ /* 0x000fea0003800000 */
[----:B------:R0:W5:Y:S02]  /*3620*/  LDG.E.LTC128B R24, desc[UR36][R8.64+0x24] ;  /* 0x0000242408187981 */ /* 0x000164000c1e1920 */
.L_x_52:
[----:B------:R-:W-:Y:S05]  /*3630*/  BSYNC B1 ;  /* 0x0000000000017941 */ /* 0x000fea0003800000 */
.L_x_51:
        /* <DEDUP_REMOVED lines=10> */
.L_x_54:
[----:B------:R-:W-:Y:S05]  /*36e0*/  BSYNC B1 ;  /* 0x0000000000017941 */ /* 0x000fea0003800000 */
.L_x_53:
[----:B-----5:R-:W-:Y:S01]  /*36f0*/  LOP3.LUT R12, R24, 0xffffe000, RZ, 0xc0, !PT ;  /* 0xffffe000180c7812 */ /* 0x020fe200078ec0ff */
[----:B------:R-:W-:Y:S01]  /*3700*/  BSSY B1, `(.L_x_55) ;  /* 0x0000009000017945 */ /* 0x000fe20003800000 */
[----:B------:R-:W-:-:S03]  /*3710*/  ISETP.GT.AND P0, PT, R3, 0x11, PT ;  /* 0x000000110300780c */ /* 0x000fc60003f04270 */
[----:B0-----:R-:W-:Y:S01]  /*3720*/  FMUL R13, R12, R157 ;  /* 0x0000009d0c0d7220 */ /* 0x001fe20000400000 */
[----:B------:R-:W-:-:S03]  /*3730*/  ISETP.GT.AND P3, PT, R0, RZ, P0 ;  /* 0x000000ff0000720c */ /* 0x000fc60000764270 */
[----:B------:R-:W-:-:S05]  /*3740*/  FFMA R13, R32, R156, R13 ;  /* 0x0000009c200d7223 */ /* 0x000fca000000000d */
[----:B------:R-:W-:-:S05]  /*3750*/  F2FP.TF32.F32.PACK_B R13, R13 ;  /* 0x0000000dff0d723e */ /* 0x000fca00024050ff */
[----:B------:R0:W-:Y:S01]  /*3760*/  @P2 STG.E desc[UR36][R4.64+0x40], R13 ;  /* 0x0000400d04002986 */ /* 0x0001e2000c101924 */
[----:B------:R-:W-:Y:S05]  /*3770*/  @!P3 BRA `(.L_x_56) ;  /* 0x000000000004b947 */ /* 0x000fea0003800000 */
[----:B------:R0:W5:Y:S02]  /*3780*/  LDG.E.LTC128B R24, desc[UR36][R6.64+0x44] ;  /* 0x0000442406187981 */ /* 0x000164000c1e1920 */
.L_x_56:
[----:B------:R-:W-:Y:S05]  /*3790*/  BSYNC B1 ;  /* 0x0000000000017941 */ /* 0x000fea0003800000 */
.L_x_55:
        /* <DEDUP_REMOVED lines=9> */
.L_x_58:
[----:B------:R-:W-:Y:S05]  /*3830*/  BSYNC B1 ;  /* 0x0000000000017941 */ /* 0x000fea0003800000 */
.L_x_57:
        /* <DEDUP_REMOVED lines=9> */
.L_x_60:
[----:B------:R-:W-:Y:S05]  /*38d0*/  BSYNC B1 ;  /* 0x0000000000017941 */ /* 0x000fea0003800000 */
.L_x_59:
        /* <DEDUP_REMOVED lines=10> */
.L_x_62:
[----:B------:R-:W-:Y:S05]  /*3980*/  BSYNC B1 ;  /* 0x0000000000017941 */ /* 0x000fea0003800000 */
.L_x_61:
        /* <DEDUP_REMOVED lines=10> */
.L_x_64:
[----:B------:R-:W-:Y:S05]  /*3a30*/  BSYNC B1 ;  /* 0x0000000000017941 */ /* 0x000fea0003800000 */
.L_x_63:
        /* <DEDUP_REMOVED lines=9> */
.L_x_66:
[----:B------:R-:W-:Y:S05]  /*3ad0*/  BSYNC B1 ;  /* 0x0000000000017941 */ /* 0x000fea0003800000 */
.L_x_65:
        /* <DEDUP_REMOVED lines=9> */
.L_x_68:
[----:B------:R-:W-:Y:S05]  /*3b70*/  BSYNC B1 ;  /* 0x0000000000017941 */ /* 0x000fea0003800000 */
.L_x_67:
        /* <DEDUP_REMOVED lines=10> */
.L_x_70:
[----:B------:R-:W-:Y:S05]  /*3c20*/  BSYNC B1 ;  /* 0x0000000000017941 */ /* 0x000fea0003800000 */
.L_x_69:
        /* <DEDUP_REMOVED lines=10> */
.L_x_72:
[----:B------:R-:W-:Y:S05]  /*3cd0*/  BSYNC B1 ;  /* 0x0000000000017941 */ /* 0x000fea0003800000 */
.L_x_71:
        /* <DEDUP_REMOVED lines=9> */
.L_x_74:
[----:B------:R-:W-:Y:S05]  /*3d70*/  BSYNC B1 ;  /* 0x0000000000017941 */ /* 0x000fea0003800000 */
.L_x_73:
        /* <DEDUP_REMOVED lines=9> */
.L_x_76:
[----:B------:R-:W-:Y:S05]  /*3e10*/  BSYNC B1 ;  /* 0x0000000000017941 */ /* 0x000fea0003800000 */
.L_x_75:
        /* <DEDUP_REMOVED lines=10> */
.L_x_78:
[----:B------:R-:W-:Y:S05]  /*3ec0*/  BSYNC B1 ;  /* 0x0000000000017941 */ /* 0x000fea0003800000 */
.L_x_77:
        /* <DEDUP_REMOVED lines=10> */
.L_x_80:
[----:B------:R-:W-:Y:S05]  /*3f70*/  BSYNC B1 ;  /* 0x0000000000017941 */ /* 0x000fea0003800000 */
.L_x_79:
        /* <DEDUP_REMOVED lines=9> */
.L_x_82:
[----:B------:R-:W-:Y:S05]  /*4010*/  BSYNC B1 ;  /* 0x0000000000017941 */ /* 0x000fea0003800000 */
.L_x_81:
        /* <DEDUP_REMOVED lines=9> */
.L_x_84:
[----:B------:R-:W-:Y:S05]  /*40b0*/  BSYNC B1 ;  /* 0x0000000000017941 */ /* 0x000fea0003800000 */
.L_x_83:
        /* <DEDUP_REMOVED lines=10> */
.L_x_86:
[----:B------:R-:W-:Y:S05]  /*4160*/  BSYNC B1 ;  /* 0x0000000000017941 */ /* 0x000fea0003800000 */
.L_x_85:
        /* <DEDUP_REMOVED lines=10> */
.L_x_88:
[----:B------:R-:W-:Y:S05]  /*4210*/  BSYNC B1 ;  /* 0x0000000000017941 */ /* 0x000fea0003800000 */
.L_x_87:
        /* <DEDUP_REMOVED lines=9> */
.L_x_90:
[----:B------:R-:W-:Y:S05]  /*42b0*/  BSYNC B1 ;  /* 0x0000000000017941 */ /* 0x000fea0003800000 */
.L_x_89:
        /* <DEDUP_REMOVED lines=9> */
.L_x_92:
[----:B------:R-:W-:Y:S05]  /*4350*/  BSYNC B1 ;  /* 0x0000000000017941 */ /* 0x000fea0003800000 */
.L_x_91:
        /* <DEDUP_REMOVED lines=10> */
.L_x_94:
[----:B------:R-:W-:Y:S05]  /*4400*/  BSYNC B1 ;  /* 0x0000000000017941 */ /* 0x000fea0003800000 */
.L_x_93:
        /* <DEDUP_REMOVED lines=10> */
.L_x_96:
[----:B------:R-:W-:Y:S05]  /*44b0*/  BSYNC B1 ;  /* 0x0000000000017941 */ /* 0x000fea0003800000 */
.L_x_95:
        /* <DEDUP_REMOVED lines=9> */
.L_x_98:
[----:B------:R-:W-:Y:S05]  /*4550*/  BSYNC B1 ;  /* 0x0000000000017941 */ /* 0x000fea0003800000 */
.L_x_97:
        /* <DEDUP_REMOVED lines=9> */
.L_x_100:
[----:B------:R-:W-:Y:S05]  /*45f0*/  BSYNC B1 ;  /* 0x0000000000017941 */ /* 0x000fea0003800000 */
.L_x_99:
        /* <DEDUP_REMOVED lines=10> */
.L_x_102:
[----:B------:R-:W-:Y:S05]  /*46a0*/  BSYNC B1 ;  /* 0x0000000000017941 */ /* 0x000fea0003800000 */
.L_x_101:
        /* <DEDUP_REMOVED lines=10> */
.L_x_104:
[----:B------:R-:W-:Y:S05]  /*4750*/  BSYNC B1 ;  /* 0x0000000000017941 */ /* 0x000fea0003800000 */
.L_x_103:
        /* <DEDUP_REMOVED lines=9> */
.L_x_106:
[----:B------:R-:W-:Y:S05]  /*47f0*/  BSYNC B1 ;  /* 0x0000000000017941 */ /* 0x000fea0003800000 */
.L_x_105:
        /* <DEDUP_REMOVED lines=9> */
.L_x_108:
[----:B------:R-:W-:Y:S05]  /*4890*/  BSYNC B1 ;  /* 0x0000000000017941 */ /* 0x000fea0003800000 */
.L_x_107:
        /* <DEDUP_REMOVED lines=10> */
.L_x_110:
[----:B------:R-:W-:Y:S05]  /*4940*/  BSYNC B1 ;  /* 0x0000000000017941 */ /* 0x000fea0003800000 */
.L_x_109:
        /* <DEDUP_REMOVED lines=10> */
.L_x_112:
[----:B------:R-:W-:Y:S05]  /*49f0*/  BSYNC B1 ;  /* 0x0000000000017941 */ /* 0x000fea0003800000 */
.L_x_111:
        /* <DEDUP_REMOVED lines=9> */
.L_x_114:
[----:B------:R-:W-:Y:S05]  /*4a90*/  BSYNC B1 ;  /* 0x0000000000017941 */ /* 0x000fea0003800000 */
.L_x_113:
        /* <DEDUP_REMOVED lines=9> */
.L_x_116:
[----:B------:R-:W-:Y:S05]  /*4b30*/  BSYNC B1 ;  /* 0x0000000000017941 */ /* 0x000fea0003800000 */
.L_x_115:
        /* <DEDUP_REMOVED lines=10> */
.L_x_118:
[----:B------:R-:W-:Y:S05]  /*4be0*/  BSYNC B1 ;  /* 0x0000000000017941 */ /* 0x000fea0003800000 */
.L_x_117:
        /* <DEDUP_REMOVED lines=10> */
.L_x_120:
[----:B------:R-:W-:Y:S05]  /*4c90*/  BSYNC B1 ;  /* 0x0000000000017941 */ /* 0x000fea0003800000 */
.L_x_119:
        /* <DEDUP_REMOVED lines=9> */
.L_x_122:
[----:B------:R-:W-:Y:S05]  /*4d30*/  BSYNC B1 ;  /* 0x0000000000017941 */ /* 0x000fea0003800000 */
.L_x_121:
        /* <DEDUP_REMOVED lines=9> */
.L_x_124:
[----:B------:R-:W-:Y:S05]  /*4dd0*/  BSYNC B1 ;  /* 0x0000000000017941 */ /* 0x000fea0003800000 */
.L_x_123:
        /* <DEDUP_REMOVED lines=10> */
.L_x_126:
[----:B------:R-:W-:Y:S05]  /*4e80*/  BSYNC B1 ;  /* 0x0000000000017941 */ /* 0x000fea0003800000 */
.L_x_125:
        /* <DEDUP_REMOVED lines=10> */
.L_x_128:
[----:B------:R-:W-:Y:S05]  /*4f30*/  BSYNC B1 ;  /* 0x0000000000017941 */ /* 0x000fea0003800000 */
.L_x_127:
        /* <DEDUP_REMOVED lines=9> */
.L_x_130:
[----:B------:R-:W-:Y:S05]  /*4fd0*/  BSYNC B1 ;  /* 0x0000000000017941 */ /* 0x000fea0003800000 */
.L_x_129:
        /* <DEDUP_REMOVED lines=9> */
.L_x_132:
[----:B------:R-:W-:Y:S05]  /*5070*/  BSYNC B1 ;  /* 0x0000000000017941 */ /* 0x000fea0003800000 */
.L_x_131:
        /* <DEDUP_REMOVED lines=10> */
.L_x_134:
[----:B------:R-:W-:Y:S05]  /*5120*/  BSYNC B1 ;  /* 0x0000000000017941 */ /* 0x000fea0003800000 */
.L_x_133:
        /* <DEDUP_REMOVED lines=10> */
.L_x_136:
[----:B------:R-:W-:Y:S05]  /*51d0*/  BSYNC B1 ;  /* 0x0000000000017941 */ /* 0x000fea0003800000 */
.L_x_135:
        /* <DEDUP_REMOVED lines=9> */
.L_x_138:
[----:B------:R-:W-:Y:S05]  /*5270*/  BSYNC B1 ;  /* 0x0000000000017941 */ /* 0x000fea0003800000 */
.L_x_137:
        /* <DEDUP_REMOVED lines=9> */
.L_x_140:
[----:B------:R-:W-:Y:S05]  /*5310*/  BSYNC B1 ;  /* 0x0000000000017941 */ /* 0x000fea0003800000 */
.L_x_139:
        /* <DEDUP_REMOVED lines=10> */
.L_x_142:
[----:B------:R-:W-:Y:S05]  /*53c0*/  BSYNC B1 ;  /* 0x0000000000017941 */ /* 0x000fea0003800000 */
.L_x_141:
        /* <DEDUP_REMOVED lines=10> */
.L_x_144:
[----:B------:R-:W-:Y:S05]  /*5470*/  BSYNC B1 ;  /* 0x0000000000017941 */ /* 0x000fea0003800000 */
.L_x_143:
        /* <DEDUP_REMOVED lines=9> */
.L_x_146:
[----:B------:R-:W-:Y:S05]  /*5510*/  BSYNC B1 ;  /* 0x0000000000017941 */ /* 0x000fea0003800000 */
.L_x_145:
        /* <DEDUP_REMOVED lines=9> */
.L_x_148:
[----:B------:R-:W-:Y:S05]  /*55b0*/  BSYNC B1 ;  /* 0x0000000000017941 */ /* 0x000fea0003800000 */
.L_x_147:
        /* <DEDUP_REMOVED lines=10> */
.L_x_150:
[----:B------:R-:W-:Y:S05]  /*5660*/  BSYNC B1 ;  /* 0x0000000000017941 */ /* 0x000fea0003800000 */
.L_x_149:
        /* <DEDUP_REMOVED lines=10> */
.L_x_152:
[----:B------:R-:W-:Y:S05]  /*5710*/  BSYNC B1 ;  /* 0x0000000000017941 */ /* 0x000fea0003800000 */
.L_x_151:
        /* <DEDUP_REMOVED lines=9> */
.L_x_154:
[----:B------:R-:W-:Y:S05]  /*57b0*/  BSYNC B1 ;  /* 0x0000000000017941 */ /* 0x000fea0003800000 */
.L_x_153:
        /* <DEDUP_REMOVED lines=9> */
.L_x_156:
[----:B------:R-:W-:Y:S05]  /*5850*/  BSYNC B1 ;  /* 0x0000000000017941 */ /* 0x000fea0003800000 */
.L_x_155:
        /* <DEDUP_REMOVED lines=10> */
.L_x_158:
[----:B------:R-:W-:Y:S05]  /*5900*/  BSYNC B1 ;  /* 0x0000000000017941 */ /* 0x000fea0003800000 */
.L_x_157:
        /* <DEDUP_REMOVED lines=10> */
.L_x_160:
[----:B------:R-:W-:Y:S05]  /*59b0*/  BSYNC B1 ;  /* 0x0000000000017941 */ /* 0x000fea0003800000 */
.L_x_159:
        /* <DEDUP_REMOVED lines=9> */
.L_x_162:
[----:B------:R-:W-:Y:S05]  /*5a50*/  BSYNC B1 ;  /* 0x0000000000017941 */ /* 0x000fea0003800000 */
.L_x_161:
        /* <DEDUP_REMOVED lines=9> */
.L_x_164:
[----:B------:R-:W-:Y:S05]  /*5af0*/  BSYNC B1 ;  /* 0x0000000000017941 */ /* 0x000fea0003800000 */
.L_x_163:
        /* <DEDUP_REMOVED lines=10> */
.L_x_166:
[----:B------:R-:W-:Y:S05]  /*5ba0*/  BSYNC B1 ;  /* 0x0000000000017941 */ /* 0x000fea0003800000 */
.L_x_165:
        /* <DEDUP_REMOVED lines=10> */
.L_x_168:
[----:B------:R-:W-:Y:S05]  /*5c50*/  BSYNC B1 ;  /* 0x0000000000017941 */ /* 0x000fea0003800000 */
.L_x_167:
        /* <DEDUP_REMOVED lines=9> */
.L_x_170:
[----:B------:R-:W-:Y:S05]  /*5cf0*/  BSYNC B1 ;  /* 0x0000000000017941 */ /* 0x000fea0003800000 */
.L_x_169:
        /* <DEDUP_REMOVED lines=9> */
.L_x_172:
[----:B------:R-:W-:Y:S05]  /*5d90*/  BSYNC B1 ;  /* 0x0000000000017941 */ /* 0x000fea0003800000 */
.L_x_171:
        /* <DEDUP_REMOVED lines=10> */
.L_x_174:
[----:B------:R-:W-:Y:S05]  /*5e40*/  BSYNC B1 ;  /* 0x0000000000017941 */ /* 0x000fea0003800000 */
.L_x_173:
        /* <DEDUP_REMOVED lines=10> */
.L_x_176:
[----:B------:R-:W-:Y:S05]  /*5ef0*/  BSYNC B1 ;  /* 0x0000000000017941 */ /* 0x000fea0003800000 */
.L_x_175:
        /* <DEDUP_REMOVED lines=9> */
.L_x_178:
[----:B------:R-:W-:Y:S05]  /*5f90*/  BSYNC B1 ;  /* 0x0000000000017941 */ /* 0x000fea0003800000 */
.L_x_177:
        /* <DEDUP_REMOVED lines=9> */
.L_x_180:
[----:B------:R-:W-:Y:S05]  /*6030*/  BSYNC B1 ;  /* 0x0000000000017941 */ /* 0x000fea0003800000 */
.L_x_179:
        /* <DEDUP_REMOVED lines=10> */
.L_x_182:
[----:B------:R-:W-:Y:S05]  /*60e0*/  BSYNC B1 ;  /* 0x0000000000017941 */ /* 0x000fea0003800000 */
.L_x_181:
        /* <DEDUP_REMOVED lines=10> */
.L_x_184:
[----:B------:R-:W-:Y:S05]  /*6190*/  BSYNC B1 ;  /* 0x0000000000017941 */ /* 0x000fea0003800000 */
.L_x_183:
        /* <DEDUP_REMOVED lines=9> */
.L_x_186:
[----:B------:R-:W-:Y:S05]  /*6230*/  BSYNC B1 ;  /* 0x0000000000017941 */ /* 0x000fea0003800000 */
.L_x_185:
        /* <DEDUP_REMOVED lines=9> */
.L_x_188:
[----:B------:R-:W-:Y:S05]  /*62d0*/  BSYNC B1 ;  /* 0x0000000000017941 */ /* 0x000fea0003800000 */
.L_x_187:
        /* <DEDUP_REMOVED lines=10> */
.L_x_190:
[----:B------:R-:W-:Y:S05]  /*6380*/  BSYNC B1 ;  /* 0x0000000000017941 */ /* 0x000fea0003800000 */
.L_x_189:
        /* <DEDUP_REMOVED lines=10> */
.L_x_192:
[----:B------:R-:W-:Y:S05]  /*6430*/  BSYNC B1 ;  /* 0x0000000000017941 */ /* 0x000fea0003800000 */
.L_x_191:
        /* <DEDUP_REMOVED lines=9> */
.L_x_194:
[----:B------:R-:W-:Y:S05]  /*64d0*/  BSYNC B1 ;  /* 0x0000000000017941 */ /* 0x000fea0003800000 */
.L_x_193:
        /* <DEDUP_REMOVED lines=9> */
.L_x_196:
[----:B------:R-:W-:Y:S05]  /*6570*/  BSYNC B1 ;  /* 0x0000000000017941 */ /* 0x000fea0003800000 */
.L_x_195:
        /* <DEDUP_REMOVED lines=10> */
.L_x_198:
[----:B------:R-:W-:Y:S05]  /*6620*/  BSYNC B1 ;  /* 0x0000000000017941 */ /* 0x000fea0003800000 */
.L_x_197:
        /* <DEDUP_REMOVED lines=10> */
.L_x_200:
[----:B------:R-:W-:Y:S05]  /*66d0*/  BSYNC B1 ;  /* 0x0000000000017941 */ /* 0x000fea0003800000 */
.L_x_199:
        /* <DEDUP_REMOVED lines=9> */
.L_x_202:
[----:B------:R-:W-:Y:S05]  /*6770*/  BSYNC B1 ;  /* 0x0000000000017941 */ /* 0x000fea0003800000 */
.L_x_201:
        /* <DEDUP_REMOVED lines=9> */
.L_x_204:
[----:B------:R-:W-:Y:S05]  /*6810*/  BSYNC B1 ;  /* 0x0000000000017941 */ /* 0x000fea0003800000 */
.L_x_203:
        /* <DEDUP_REMOVED lines=10> */
.L_x_206:
[----:B------:R-:W-:Y:S05]  /*68c0*/  BSYNC B1 ;  /* 0x0000000000017941 */ /* 0x000fea0003800000 */
.L_x_205:
        /* <DEDUP_REMOVED lines=10> */
.L_x_208:
[----:B------:R-:W-:Y:S05]  /*6970*/  BSYNC B1 ;  /* 0x0000000000017941 */ /* 0x000fea0003800000 */
.L_x_207:
        /* <DEDUP_REMOVED lines=9> */
.L_x_210:
[----:B------:R-:W-:Y:S05]  /*6a10*/  BSYNC B1 ;  /* 0x0000000000017941 */ /* 0x000fea0003800000 */
.L_x_209:
        /* <DEDUP_REMOVED lines=9> */
.L_x_212:
[----:B------:R-:W-:Y:S05]  /*6ab0*/  BSYNC B1 ;  /* 0x0000000000017941 */ /* 0x000fea0003800000 */
.L_x_211:
        /* <DEDUP_REMOVED lines=10> */
.L_x_214:
[----:B------:R-:W-:Y:S05]  /*6b60*/  BSYNC B1 ;  /* 0x0000000000017941 */ /* 0x000fea0003800000 */
.L_x_213:
        /* <DEDUP_REMOVED lines=10> */
.L_x_216:
[----:B------:R-:W-:Y:S05]  /*6c10*/  BSYNC B1 ;  /* 0x0000000000017941 */ /* 0x000fea0003800000 */
.L_x_215:
        /* <DEDUP_REMOVED lines=9> */
.L_x_218:
[----:B------:R-:W-:Y:S05]  /*6cb0*/  BSYNC B1 ;  /* 0x0000000000017941 */ /* 0x000fea0003800000 */
.L_x_217:
        /* <DEDUP_REMOVED lines=9> */
.L_x_220:
[----:B------:R-:W-:Y:S05]  /*6d50*/  BSYNC B1 ;  /* 0x0000000000017941 */ /* 0x000fea0003800000 */
.L_x_219:
        /* <DEDUP_REMOVED lines=10> */
.L_x_222:
[----:B------:R-:W-:Y:S05]  /*6e00*/  BSYNC B1 ;  /* 0x0000000000017941 */ /* 0x000fea0003800000 */
.L_x_221:
        /* <DEDUP_REMOVED lines=10> */
.L_x_224:
[----:B------:R-:W-:Y:S05]  /*6eb0*/  BSYNC B1 ;  /* 0x0000000000017941 */ /* 0x000fea0003800000 */
.L_x_223:
        /* <DEDUP_REMOVED lines=9> */
.L_x_226:
[----:B------:R-:W-:Y:S05]  /*6f50*/  BSYNC B1 ;  /* 0x0000000000017941 */ /* 0x000fea0003800000 */
.L_x_225:
        /* <DEDUP_REMOVED lines=9> */
.L_x_228:
[----:B------:R-:W-:Y:S05]  /*6ff0*/  BSYNC B1 ;  /* 0x0000000000017941 */ /* 0x000fea0003800000 */
.L_x_227:
        /* <DEDUP_REMOVED lines=10> */
.L_x_230:
[----:B------:R-:W-:Y:S05]  /*70a0*/  BSYNC B1 ;  /* 0x0000000000017941 */ /* 0x000fea0003800000 */
.L_x_229:
        /* <DEDUP_REMOVED lines=10> */
.L_x_232:
[----:B------:R-:W-:Y:S05]  /*7150*/  BSYNC B1 ;  /* 0x0000000000017941 */ /* 0x000fea0003800000 */
.L_x_231:
        /* <DEDUP_REMOVED lines=9> */
.L_x_234:
[----:B------:R-:W-:Y:S05]  /*71f0*/  BSYNC B1 ;  /* 0x0000000000017941 */ /* 0x000fea0003800000 */
.L_x_233:
        /* <DEDUP_REMOVED lines=9> */
.L_x_236:
[----:B------:R-:W-:Y:S05]  /*7290*/  BSYNC B1 ;  /* 0x0000000000017941 */ /* 0x000fea0003800000 */
.L_x_235:
        /* <DEDUP_REMOVED lines=10> */
.L_x_238:
[----:B------:R-:W-:Y:S05]  /*7340*/  BSYNC B1 ;  /* 0x0000000000017941 */ /* 0x000fea0003800000 */
.L_x_237:
        /* <DEDUP_REMOVED lines=10> */
.L_x_240:
[----:B------:R-:W-:Y:S05]  /*73f0*/  BSYNC B1 ;  /* 0x0000000000017941 */ /* 0x000fea0003800000 */
.L_x_239:
        /* <DEDUP_REMOVED lines=9> */
.L_x_242:
[----:B------:R-:W-:Y:S05]  /*7490*/  BSYNC B1 ;  /* 0x0000000000017941 */ /* 0x000fea0003800000 */
.L_x_241:
        /* <DEDUP_REMOVED lines=9> */
.L_x_244:
[----:B------:R-:W-:Y:S05]  /*7530*/  BSYNC B1 ;  /* 0x0000000000017941 */ /* 0x000fea0003800000 */
.L_x_243:
        /* <DEDUP_REMOVED lines=10> */
.L_x_246:
[----:B------:R-:W-:Y:S05]  /*75e0*/  BSYNC B1 ;  /* 0x0000000000017941 */ /* 0x000fea0003800000 */
.L_x_245:
        /* <DEDUP_REMOVED lines=10> */
.L_x_248:
[----:B------:R-:W-:Y:S05]  /*7690*/  BSYNC B1 ;  /* 0x0000000000017941 */ /* 0x000fea0003800000 */
.L_x_247:
        /* <DEDUP_REMOVED lines=9> */
.L_x_250:
[----:B------:R-:W-:Y:S05]  /*7730*/  BSYNC B1 ;  /* 0x0000000000017941 */ /* 0x000fea0003800000 */
.L_x_249:
        /* <DEDUP_REMOVED lines=9> */
.L_x_252:
[----:B------:R-:W-:Y:S05]  /*77d0*/  BSYNC B1 ;  /* 0x0000000000017941 */ /* 0x000fea0003800000 */
.L_x_251:
        /* <DEDUP_REMOVED lines=10> */
.L_x_254:
[----:B------:R-:W-:Y:S05]  /*7880*/  BSYNC B1 ;  /* 0x0000000000017941 */ /* 0x000fea0003800000 */
.L_x_253:
        /* <DEDUP_REMOVED lines=10> */
.L_x_256:
[----:B------:R-:W-:Y:S05]  /*7930*/  BSYNC B1 ;  /* 0x0000000000017941 */ /* 0x000fea0003800000 */
.L_x_255:
        /* <DEDUP_REMOVED lines=9> */
.L_x_258:
[----:B------:R-:W-:Y:S05]  /*79d0*/  BSYNC B1 ;  /* 0x0000000000017941 */ /* 0x000fea0003800000 */
.L_x_257:
        /* <DEDUP_REMOVED lines=9> */
.L_x_260:
[----:B------:R-:W-:Y:S05]  /*7a70*/  BSYNC B1 ;  /* 0x0000000000017941 */ /* 0x000fea0003800000 */
.L_x_259:
        /* <DEDUP_REMOVED lines=10> */
.L_x_262:
[----:B------:R-:W-:Y:S05]  /*7b20*/  BSYNC B1 ;  /* 0x0000000000017941 */ /* 0x000fea0003800000 */
.L_x_261:
        /* <DEDUP_REMOVED lines=10> */
.L_x_264:
[----:B------:R-:W-:Y:S05]  /*7bd0*/  BSYNC B1 ;  /* 0x0000000000017941 */ /* 0x000fea0003800000 */
.L_x_263:
        /* <DEDUP_REMOVED lines=9> */
.L_x_266:
[----:B------:R-:W-:Y:S05]  /*7c70*/  BSYNC B1 ;  /* 0x0000000000017941 */ /* 0x000fea0003800000 */
.L_x_265:
        /* <DEDUP_REMOVED lines=9> */
.L_x_268:
[----:B------:R-:W-:Y:S05]  /*7d10*/  BSYNC B1 ;  /* 0x0000000000017941 */ /* 0x000fea0003800000 */
.L_x_267:
        /* <DEDUP_REMOVED lines=10> */
.L_x_270:
[----:B------:R-:W-:Y:S05]  /*7dc0*/  BSYNC B1 ;  /* 0x0000000000017941 */ /* 0x000fea0003800000 */
.L_x_269:
        /* <DEDUP_REMOVED lines=10> */
.L_x_272:
[----:B------:R-:W-:Y:S05]  /*7e70*/  BSYNC B1 ;  /* 0x0000000000017941 */ /* 0x000fea0003800000 */
.L_x_271:
        /* <DEDUP_REMOVED lines=9> */
.L_x_274:
[----:B------:R-:W-:Y:S05]  /*7f10*/  BSYNC B1 ;  /* 0x0000000000017941 */ /* 0x000fea0003800000 */
.L_x_273:
        /* <DEDUP_REMOVED lines=9> */
.L_x_276:
[----:B------:R-:W-:Y:S05]  /*7fb0*/  BSYNC B1 ;  /* 0x0000000000017941 */ /* 0x000fea0003800000 */
.L_x_275:
        /* <DEDUP_REMOVED lines=10> */
.L_x_278:
[----:B------:R-:W-:Y:S05]  /*8060*/  BSYNC B1 ;  /* 0x0000000000017941 */ /* 0x000fea0003800000 */
.L_x_277:
        /* <DEDUP_REMOVED lines=10> */
.L_x_280:
[----:B------:R-:W-:Y:S05]  /*8110*/  BSYNC B1 ;  /* 0x0000000000017941 */ /* 0x000fea0003800000 */
.L_x_279:
        /* <DEDUP_REMOVED lines=9> */
.L_x_282:
[----:B------:R-:W-:Y:S05]  /*81b0*/  BSYNC B1 ;  /* 0x0000000000017941 */ /* 0x000fea0003800000 */
.L_x_281:
        /* <DEDUP_REMOVED lines=9> */
.L_x_284:
[----:B------:R-:W-:Y:S05]  /*8250*/  BSYNC B1 ;  /* 0x0000000000017941 */ /* 0x000fea0003800000 */
.L_x_283:
        /* <DEDUP_REMOVED lines=10> */
.L_x_286:
[----:B------:R-:W-:Y:S05]  /*8300*/  BSYNC B1 ;  /* 0x0000000000017941 */ /* 0x000fea0003800000 */
.L_x_285:
        /* <DEDUP_REMOVED lines=10> */
.L_x_288:
[----:B------:R-:W-:Y:S05]  /*83b0*/  BSYNC B1 ;  /* 0x0000000000017941 */ /* 0x000fea0003800000 */
.L_x_287:
[----:B01---5:R-:W-:Y:S01]  /*83c0*/  LOP3.LUT R6, R24, 0xffffe000, RZ, 0xc0, !PT ;  /* 0xffffe00018067812 */ /* 0x023fe200078ec0ff */
        /* <DEDUP_REMOVED lines=8> */
.L_x_290:
[----:B------:R-:W-:Y:S05]  /*8450*/  BSYNC B1 ;  /* 0x0000000000017941 */ /* 0x000fea0003800000 */
.L_x_289:
[----:B0-2--5:R-:W-:Y:S01]  /*8460*/  LOP3.LUT R4, R24, 0xffffe000, RZ, 0xc0, !PT ;  /* 0xffffe00018047812 */ /* 0x025fe200078ec0ff */
[----:B------:R-:W-:Y:S01]  /*8470*/  @P1 IMAD.MOV.U32 R5, RZ, RZ, R11 ;  /* 0x000000ffff051224 */ /* 0x000fe200078e000b */
[----:B------:R-:W-:Y:S01]  /*8480*/  ISETP.GT.AND P0, PT, R0, 0x8, P0 ;  /* 0x000000080000780c */ /* 0x000fe20000704270 */
[----:B------:R-:W-:Y:S02]  /*8490*/  BSSY B1, `(.L_x_291) ;  /* 0x0000008000017945 */ /* 0x000fe40003800000 */
[----:B------:R-:W-:Y:S01]  /*84a0*/  FMUL R3, R4, R157 ;  /* 0x0000009d04037220 */ /* 0x000fe20000400000 */
[----:B------:R-:W-:-:S03]  /*84b0*/  @P1 IMAD.MOV.U32 R4, RZ, RZ, R10 ;  /* 0x000000ffff041224 */ /* 0x000fc600078e000a */
[----:B------:R-:W-:-:S05]  /*84c0*/  FFMA R3, R150, R156, R3 ;  /* 0x0000009c96037223 */ /* 0x000fca0000000003 */
[----:B------:R-:W-:-:S05]  /*84d0*/  F2FP.TF32.F32.PACK_B R3, R3 ;  /* 0x00000003ff03723e */ /* 0x000fca00024050ff */
[----:B------:R0:W-:Y:S01]  /*84e0*/  @P1 STG.E desc[UR36][R4.64+0x3e0], R3 ;  /* 0x0003e00304001986 */ /* 0x0001e2000c101924 */
[----:B------:R-:W-:Y:S05]  /*84f0*/  @!P0 BRA `(.L_x_292) ;  /* 0x0000000000048947 */ /* 0x000fea0003800000 */
[----:B------:R2:W5:Y:S02]  /*8500*/  LDG.E.LTC128B R24, desc[UR36][R8.64+0x3e4] ;  /* 0x0003e42408187981 */ /* 0x000564000c1e1920 */
.L_x_292:
[----:B------:R-:W-:Y:S05]  /*8510*/  BSYNC B1 ;  /* 0x0000000000017941 */ /* 0x000fea0003800000 */
.L_x_291:
[----:B------:R-:W-:Y:S05]  /*8520*/  @!P0 BRA `(.L_x_293) ;  /* 0x0000002400308947 */ /* 0x000fea0003800000 */
[----:B-----5:R-:W-:-:S05]  /*8530*/  LOP3.LUT R24, R24, 0xffffe000, RZ, 0xc0, !PT ;  /* 0xffffe00018187812 */ /* 0x020fca00078ec0ff */
[----:B------:R-:W-:-:S04]  /*8540*/  FMUL R24, R24, R157 ;  /* 0x0000009d18187220 */ /* 0x000fc80000400000 */
[----:B------:R-:W-:-:S05]  /*8550*/  FFMA R151, R151, R156, R24 ;  /* 0x0000009c97977223 */ /* 0x000fca0000000018 */
[----:B------:R-:W-:-:S05]  /*8560*/  F2FP.TF32.F32.PACK_B R151, R151 ;  /* 0x00000097ff97723e */ /* 0x000fca00024050ff */
[----:B------:R0:W-:Y:S01]  /*8570*/  STG.E desc[UR36][R10.64+0x3e4], R151 ;  /* 0x0003e4970a007986 */ /* 0x0001e2000c101924 */
[----:B------:R-:W-:Y:S05]  /*8580*/  BRA `(.L_x_293) ;  /* 0x0000002400187947 */ /* 0x000fea0003800000 */
.L_x_40:
[----:B------:R-:W-:Y:S01]  /*8590*/  ISETP.GT.AND P3, PT, R3, 0x1, PT ;  /* 0x000000010300780c */ /* 0x000fe20003f64270 */
[----:B------:R-:W-:Y:S01]  /*85a0*/  ULDC.64 UR4, c[0x0][0x5c0] ;  /* 0x0001700000047ab9 */ /* 0x000fe20000000a00 */
[-C--:B------:R-:W-:Y:S01]  /*85b0*/  FMUL R9, R24, R156.reuse ;  /* 0x0000009c18097220 */ /* 0x080fe20000400000 */
[----:B------:R-:W-:Y:S01]  /*85c0*/  LEA R4, P4, R162, UR4, 0x2 ;  /* 0x00000004a2047c11 */ /* 0x000fe2000f8810ff */
[-C--:B------:R-:W-:Y:S01]  /*85d0*/  FMUL R25, R25, R156.reuse ;  /* 0x0000009c19197220 */ /* 0x080fe20000400000 */
[----:B------:R-:W-:Y:S01]  /*85e0*/  ISETP.GT.AND P0, PT, R0, RZ, P3 ;  /* 0x000000ff0000720c */ /* 0x000fe20001f04270 */
[-C--:B------:R-:W-:Y:S01]  /*85f0*/  FMUL R27, R27, R156.reuse ;  /* 0x0000009c1b1b7220 */ /* 0x080fe20000400000 */
[----:B------:R-:W-:Y:S01]  /*8600*/  LEA.HI.X R5, R162, UR5, R173, 0x2, P4 ;  /* 0x00000005a2057c11 */ /* 0x000fe2000a0f14ad */
[-C--:B------:R-:W-:Y:S01]  /*8610*/  FMUL R29, R29, R156.reuse ;  /* 0x0000009c1d1d7220 */ /* 0x080fe20000400000 */
[----:B------:R-:W-:Y:S01]  /*8620*/  F2FP.TF32.F32.PACK_B R9, R9 ;  /* 0x00000009ff09723e */ /* 0x000fe200024050ff */
[-C--:B------:R-:W-:Y:S01]  /*8630*/  FMUL R31, R31, R156.reuse ;  /* 0x0000009c1f1f7220 */ /* 0x080fe20000400000 */
[----:B------:R-:W-:Y:S01]  /*8640*/  F2FP.TF32.F32.PACK_B R25, R25 ;  /* 0x00000019ff19723e */ /* 0x000fe200024050ff */
[----:B------:R-:W-:Y:S01]  /*8650*/  FMUL R13, R32, R156 ;  /* 0x0000009c200d7220 */ /* 0x000fe20000400000 */
[C---:B------:R-:W-:Y:S01]  /*8660*/  SHF.L.U64.HI R7, R10.reuse, 0x5, R11 ;  /* 0x000000050a077819 */ /* 0x040fe2000001020b */
[----:B------:R0:W-:Y:S01]  /*8670*/  @P2 STG.E desc[UR36][R4.64], R9 ;  /* 0x0000000904002986 */ /* 0x0001e2000c101924 */
[----:B------:R-:W-:Y:S01]  /*8680*/  LEA R6, P4, R10, R4, 0x5 ;  /* 0x000000040a067211 */ /* 0x000fe200078828ff */
[-C--:B------:R-:W-:Y:S01]  /*8690*/  FMUL R11, R26, R156.reuse ;  /* 0x0000009c1a0b7220 */ /* 0x080fe20000400000 */
[C---:B------:R-:W-:Y:S01]  /*86a0*/  ISETP.GT.AND P1, PT, R0.reuse, 0x8, P1 ;  /* 0x000000080000780c */ /* 0x040fe20000f24270 */
[----:B------:R-:W-:Y:S01]  /*86b0*/  @P0 STG.E desc[UR36][R4.64+0x4], R25 ;  /* 0x0000041904000986 */ /* 0x000fe2000c101924 */
[----:B------:R-:W-:Y:S01]  /*86c0*/  ISETP.GT.AND P2, PT, R3, 0x8, PT ;  /* 0x000000080300780c */ /* 0x000fe20003f44270 */
[----:B------:R-:W-:Y:S01]  /*86d0*/  IMAD.X R7, R7, 0x1, R5, P4 ;  /* 0x0000000107077824 */ /* 0x000fe200020e0605 */
[C---:B------:R-:W-:Y:S01]  /*86e0*/  ISETP.GT.AND P3, PT, R0.reuse, 0x8, P3 ;  /* 0x000000080000780c */ /* 0x040fe20001f64270 */
[-C--:B------:R-:W-:Y:S01]  /*86f0*/  FMUL R33, R33, R156.reuse ;  /* 0x0000009c21217220 */ /* 0x080fe20000400000 */
[----:B------:R-:W-:Y:S01]  /*8700*/  ISETP.GT.AND P0, PT, R3, 0x9, PT ;  /* 0x000000090300780c */ /* 0x000fe20003f04270 */
[-C--:B------:R-:W-:Y:S01]  /*8710*/  FMUL R35, R35, R156.reuse ;  /* 0x0000009c23237220 */ /* 0x080fe20000400000 */
[----:B------:R-:W-:Y:S01]  /*8720*/  ISETP.GT.AND P5, PT, R0, RZ, P2 ;  /* 0x000000ff0000720c */ /* 0x000fe200017a4270 */
[-C--:B0-----:R-:W-:Y:S01]  /*8730*/  FMUL R9, R28, R156.reuse ;  /* 0x0000009c1c097220 */ /* 0x081fe20000400000 */
[C---:B------:R-:W-:Y:S01]  /*8740*/  ISETP.GT.AND P4, PT, R0.reuse, RZ, P0 ;  /* 0x000000ff0000720c */ /* 0x040fe20000784270 */
[-C--:B------:R-:W-:Y:S01]  /*8750*/  FMUL R37, R37, R156.reuse ;  /* 0x0000009c25257220 */ /* 0x080fe20000400000 */
[----:B------:R-:W-:Y:S01]  /*8760*/  F2FP.TF32.F32.PACK_B R11, R11 ;  /* 0x0000000bff0b723e */ /* 0x000fe200024050ff */
[-C--:B------:R-:W-:Y:S01]  /*8770*/  FMUL R39, R39, R156.reuse ;  /* 0x0000009c27277220 */ /* 0x080fe20000400000 */
[----:B------:R-:W-:Y:S01]  /*8780*/  F2FP.TF32.F32.PACK_B R27, R27 ;  /* 0x0000001bff1b723e */ /* 0x000fe200024050ff */
[-C--:B------:R-:W-:Y:S01]  /*8790*/  FMUL R41, R41, R156.reuse ;  /* 0x0000009c29297220 */ /* 0x080fe20000400000 */
[----:B------:R-:W-:Y:S01]  /*87a0*/  F2FP.TF32.F32.PACK_B R9, R9 ;  /* 0x00000009ff09723e */ /* 0x000fe200024050ff */
[----:B------:R0:W-:Y:S01]  /*87b0*/  @P1 STG.E desc[UR36][R6.64], R11 ;  /* 0x0000000b06001986 */ /* 0x0001e2000c101924 */
[----:B------:R-:W-:Y:S01]  /*87c0*/  F2FP.TF32.F32.PACK_B R29, R29 ;  /* 0x0000001dff1d723e */ /* 0x000fe200024050ff */
[-C--:B------:R-:W-:Y:S01]  /*87d0*/  FMUL R43, R43, R156.reuse ;  /* 0x0000009c2b2b7220 */ /* 0x080fe20000400000 */
[C---:B------:R-:W-:Y:S01]  /*87e0*/  ISETP.GT.AND P1, PT, R3.reuse, 0x10, PT ;  /* 0x000000100300780c */ /* 0x040fe20003f24270 */
[----:B------:R-:W-:Y:S01]  /*87f0*/  @P3 STG.E desc[UR36][R6.64+0x4], R27 ;  /* 0x0000041b06003986 */ /* 0x000fe2000c101924 */
[----:B------:R-:W-:Y:S01]  /*8800*/  ISETP.GT.AND P3, PT, R3, 0x11, PT ;  /* 0x000000110300780c */ /* 0x000fe20003f64270 */
[-C--:B------:R-:W-:Y:S01]  /*8810*/  FMUL R45, R45, R156.reuse ;  /* 0x0000009c2d2d7220 */ /* 0x080fe20000400000 */
[C---:B------:R-:W-:Y:S01]  /*8820*/  ISETP.GT.AND P2, PT, R0.reuse, 0x8, P2 ;  /* 0x000000080000780c */ /* 0x040fe20001744270 */
[----:B------:R1:W-:Y:S01]  /*8830*/  @P5 STG.E desc[UR36][R4.64+0x20], R9 ;  /* 0x0000200904005986 */ /* 0x0003e2000c101924 */
[C---:B------:R-:W-:Y:S01]  /*8840*/  ISETP.GT.AND P0, PT, R0.reuse, 0x8, P0 ;  /* 0x000000080000780c */ /* 0x040fe20000704270 */
[-C--:B------:R-:W-:Y:S01]  /*8850*/  FMUL R47, R47, R156.reuse ;  /* 0x0000009c2f2f7220 */ /* 0x080fe20000400000 */
[----:B------:R-:W-:Y:S01]  /*8860*/  ISETP.GT.AND P5, PT, R0, RZ, P1 ;  /* 0x000000ff0000720c */ /* 0x000fe20000fa4270 */
[----:B------:R-:W-:Y:S01]  /*8870*/  @P4 STG.E desc[UR36][R4.64+0x24], R29 ;  /* 0x0000241d04004986 */ /* 0x000fe2000c101924 */
[-C--:B0-----:R-:W-:Y:S01]  /*8880*/  FMUL R11, R30, R156.reuse ;  /* 0x0000009c1e0b7220 */ /* 0x081fe20000400000 */
[----:B------:R-:W-:Y:S01]  /*8890*/  ISETP.GT.AND P4, PT, R0, RZ, P3 ;  /* 0x000000ff0000720c */ /* 0x000fe20001f84270 */
[-C--:B------:R-:W-:Y:S01]  /*88a0*/  FMUL R49, R49, R156.reuse ;  /* 0x0000009c31317220 */ /* 0x080fe20000400000 */
[----:B------:R-:W-:Y:S01]  /*88b0*/  F2FP.TF32.F32.PACK_B R31, R31 ;  /* 0x0000001fff1f723e */ /* 0x000fe200024050ff */
[-C--:B------:R-:W-:Y:S01]  /*88c0*/  FMUL R51, R51, R156.reuse ;  /* 0x0000009c33337220 */ /* 0x080fe20000400000 */
[----:B------:R-:W-:Y:S01]  /*88d0*/  F2FP.TF32.F32.PACK_B R11, R11 ;  /* 0x0000000bff0b723e */ /* 0x000fe200024050ff */
[-C--:B------:R-:W-:Y:S01]  /*88e0*/  FMUL R53, R53, R156.reuse ;  /* 0x0000009c35357220 */ /* 0x080fe20000400000 */
[----:B------:R-:W-:Y:S01]  /*88f0*/  F2FP.TF32.F32.PACK_B R13, R13 ;  /* 0x0000000dff0d723e */ /* 0x000fe200024050ff */
[-C--:B-1----:R-:W-:Y:S01]  /*8900*/  FMUL R9, R34, R156.reuse ;  /* 0x0000009c22097220 */ /* 0x082fe20000400000 */
[----:B------:R-:W-:Y:S01]  /*8910*/  F2FP.TF32.F32.PACK_B R33, R33 ;  /* 0x00000021ff21723e */ /* 0x000fe200024050ff */
[----:B------:R0:W-:Y:S01]  /*8920*/  @P2 STG.E desc[UR36][R6.64+0x20], R11 ;  /* 0x0000200b06002986 */ /* 0x0001e2000c101924 */
[C---:B------:R-:W-:Y:S01]  /*8930*/  ISETP.GT.AND P1, PT, R0.reuse, 0x8, P1 ;  /* 0x000000080000780c */ /* 0x040fe20000f24270 */
[-C--:B------:R-:W-:Y:S01]  /*8940*/  FMUL R55, R55, R156.reuse ;  /* 0x0000009c37377220 */ /* 0x080fe20000400000 */
[C---:B------:R-:W-:Y:S01]  /*8950*/  ISETP.GT.AND P2, PT, R3.reuse, 0x19, PT ;  /* 0x000000190300780c */ /* 0x040fe20003f44270 */
[----:B------:R-:W-:Y:S01]  /*8960*/  @P0 STG.E desc[UR36][R6.64+0x24], R31 ;  /* 0x0000241f06000986 */ /* 0x000fe2000c101924 */
[----:B------:R-:W-:Y:S01]  /*8970*/  ISETP.GT.AND P0, PT, R3, 0x18, PT ;  /* 0x000000180300780c */ /* 0x000fe20003f04270 */
[-C--:B------:R-:W-:Y:S01]  /*8980*/  FMUL R57, R57, R156.reuse ;  /* 0x0000009c39397220 */ /* 0x080fe20000400000 */
[----:B------:R-:W-:Y:S01]  /*8990*/  F2FP.TF32.F32.PACK_B R9, R9 ;  /* 0x00000009ff09723e */ /* 0x000fe200024050ff */
[----:B------:R1:W-:Y:S01]  /*89a0*/  @P5 STG.E desc[UR36][R4.64+0x40], R13 ;  /* 0x0000400d04005986 */ /* 0x0003e2000c101924 */
[C---:B------:R-:W-:Y:S01]  /*89b0*/  ISETP.GT.AND P5, PT, R0.reuse, RZ, P0 ;  /* 0x000000ff0000720c */ /* 0x040fe200007a4270 */
[-C--:B------:R-:W-:Y:S01]  /*89c0*/  FMUL R59, R59, R156.reuse ;  /* 0x0000009c3b3b7220 */ /* 0x080fe20000400000 */
[----:B------:R-:W-:Y:S01]  /*89d0*/  F2FP.TF32.F32.PACK_B R35, R35 ;  /* 0x00000023ff23723e */ /* 0x000fe200024050ff */
[----:B------:R-:W-:Y:S01]  /*89e0*/  @P4 STG.E desc[UR36][R4.64+0x44], R33 ;  /* 0x0000442104004986 */ /* 0x000fe2000c101924 */
[----:B------:R-:W-:Y:S01]  /*89f0*/  ISETP.GT.AND P4, PT, R0, 0x8, P3 ;  /* 0x000000080000780c */ /* 0x000fe20001f84270 */
[-C--:B0-----:R-:W-:Y:S01]  /*8a00*/  FMUL R11, R36, R156.reuse ;  /* 0x0000009c240b7220 */ /* 0x081fe20000400000 */
[----:B------:R-:W-:Y:S01]  /*8a10*/  ISETP.GT.AND P3, PT, R0, RZ, P2 ;  /* 0x000000ff0000720c */ /* 0x000fe20001764270 */
[----:B------:R0:W-:Y:S01]  /*8a20*/  @P1 STG.E desc[UR36][R6.64+0x40], R9 ;  /* 0x0000400906001986 */ /* 0x0001e2000c101924 */
[----:B------:R-:W-:Y:S01]  /*8a30*/  F2FP.TF32.F32.PACK_B R37, R37 ;  /* 0x00000025ff25723e */ /* 0x000fe200024050ff */
[-C--:B------:R-:W-:Y:S01]  /*8a40*/  FMUL R61, R61, R156.reuse ;  /* 0x0000009c3d3d7220 */ /* 0x080fe20000400000 */
[----:B------:R-:W-:Y:S01]  /*8a50*/  F2FP.TF32.F32.PACK_B R11, R11 ;  /* 0x0000000bff0b723e */ /* 0x000fe200024050ff */
[-C--:B-1----:R-:W-:Y:S01]  /*8a60*/  FMUL R13, R40, R156.reuse ;  /* 0x0000009c280d7220 */ /* 0x082fe20000400000 */
[----:B------:R-:W-:Y:S01]  /*8a70*/  ISETP.GT.AND P1, PT, R3, 0x20, PT ;  /* 0x000000200300780c */ /* 0x000fe20003f24270 */
[-C--:B------:R-:W-:Y:S01]  /*8a80*/  FMUL R63, R63, R156.reuse ;  /* 0x0000009c3f3f7220 */ /* 0x080fe20000400000 */
[C---:B------:R-:W-:Y:S01]  /*8a90*/  ISETP.GT.AND P0, PT, R0.reuse, 0x8, P0 ;  /* 0x000000080000780c */ /* 0x040fe20000704270 */
[-C--:B------:R-:W-:Y:S01]  /*8aa0*/  FMUL R65, R65, R156.reuse ;  /* 0x0000009c41417220 */ /* 0x080fe20000400000 */
[----:B------:R-:W-:Y:S01]  /*8ab0*/  F2FP.TF32.F32.PACK_B R39, R39 ;  /* 0x00000027ff27723e */ /* 0x000fe200024050ff */
[----:B------:R-:W-:Y:S01]  /*8ac0*/  @P4 STG.E desc[UR36][R6.64+0x44], R35 ;  /* 0x0000442306004986 */ /* 0x000fe2000c101924 */
[----:B------:R-:W-:Y:S01]  /*8ad0*/  ISETP.GT.AND P4, PT, R0, 0x8, P2 ;  /* 0x000000080000780c */ /* 0x000fe20001784270 */
[-C--:B0-----:R-:W-:Y:S01]  /*8ae0*/  FMUL R9, R38, R156.reuse ;  /* 0x0000009c26097220 */ /* 0x081fe20000400000 */
[----:B------:R-:W-:Y:S01]  /*8af0*/  ISETP.GT.AND P2, PT, R3, 0x21, PT ;  /* 0x000000210300780c */ /* 0x000fe20003f44270 */
[----:B------:R0:W-:Y:S01]  /*8b00*/  @P5 STG.E desc[UR36][R4.64+0x60], R11 ;  /* 0x0000600b04005986 */ /* 0x0001e2000c101924 */
[C---:B------:R-:W-:Y:S01]  /*8b10*/  ISETP.GT.AND P5, PT, R0.reuse, RZ, P1 ;  /* 0x000000ff0000720c */ /* 0x040fe20000fa4270 */
[-C--:B------:R-:W-:Y:S01]  /*8b20*/  FMUL R67, R67, R156.reuse ;  /* 0x0000009c43437220 */ /* 0x080fe20000400000 */
[----:B------:R-:W-:Y:S01]  /*8b30*/  F2FP.TF32.F32.PACK_B R9, R9 ;  /* 0x00000009ff09723e */ /* 0x000fe200024050ff */
[----:B------:R-:W-:Y:S01]  /*8b40*/  @P3 STG.E desc[UR36][R4.64+0x64], R37 ;  /* 0x0000642504003986 */ /* 0x000fe2000c101924 */
[C---:B------:R-:W-:Y:S01]  /*8b50*/  ISETP.GT.AND P3, PT, R0.reuse, RZ, P2 ;  /* 0x000000ff0000720c */ /* 0x040fe20001764270 */
[-C--:B------:R-:W-:Y:S01]  /*8b60*/  FMUL R69, R69, R156.reuse ;  /* 0x0000009c45457220 */ /* 0x080fe20000400000 */
[----:B------:R-:W-:Y:S01]  /*8b70*/  F2FP.TF32.F32.PACK_B R13, R13 ;  /* 0x0000000dff0d723e */ /* 0x000fe200024050ff */
[----:B------:R1:W-:Y:S01]  /*8b80*/  @P0 STG.E desc[UR36][R6.64+0x60], R9 ;  /* 0x0000600906000986 */ /* 0x0003e2000c101924 */
[----:B------:R-:W-:Y:S01]  /*8b90*/  F2FP.TF32.F32.PACK_B R41, R41 ;  /* 0x00000029ff29723e */ /* 0x000fe200024050ff */
[-C--:B------:R-:W-:Y:S01]  /*8ba0*/  FMUL R71, R71, R156.reuse ;  /* 0x0000009c47477220 */ /* 0x080fe20000400000 */
[C---:B------:R-:W-:Y:S01]  /*8bb0*/  ISETP.GT.AND P0, PT, R3.reuse, 0x28, PT ;  /* 0x000000280300780c */ /* 0x040fe20003f04270 */
[----:B------:R-:W-:Y:S01]  /*8bc0*/  @P4 STG.E desc[UR36][R6.64+0x64], R39 ;  /* 0x0000642706004986 */ /* 0x000fe2000c101924 */
[----:B------:R-:W-:Y:S01]  /*8bd0*/  ISETP.GT.AND P1, PT, R0, 0x8, P1 ;  /* 0x000000080000780c */ /* 0x000fe20000f24270 */
[-C--:B0-----:R-:W-:Y:S01]  /*8be0*/  FMUL R11, R44, R156.reuse ;  /* 0x0000009c2c0b7220 */ /* 0x081fe20000400000 */
[C---:B------:R-:W-:Y:S01]  /*8bf0*/  ISETP.GT.AND P4, PT, R0.reuse, 0x8, P2 ;  /* 0x000000080000780c */ /* 0x040fe20001784270 */
[----:B------:R0:W-:Y:S01]  /*8c00*/  @P5 STG.E desc[UR36][R4.64+0x80], R13 ;  /* 0x0000800d04005986 */ /* 0x0001e2000c101924 */
[----:B------:R-:W-:Y:S01]  /*8c10*/  ISETP.GT.AND P2, PT, R3, 0x29, PT ;  /* 0x000000290300780c */ /* 0x000fe20003f44270 */
[-C--:B------:R-:W-:Y:S01]  /*8c20*/  FMUL R73, R73, R156.reuse ;  /* 0x0000009c49497220 */ /* 0x080fe20000400000 */
[----:B------:R-:W-:Y:S01]  /*8c30*/  ISETP.GT.AND P5, PT, R0, RZ, P0 ;  /* 0x000000ff0000720c */ /* 0x000fe200007a4270 */
[-C--:B-1----:R-:W-:Y:S01]  /*8c40*/  FMUL R9, R42, R156.reuse ;  /* 0x0000009c2a097220 */ /* 0x082fe20000400000 */
[----:B------:R-:W-:Y:S01]  /*8c50*/  @P3 STG.E desc[UR36][R4.64+0x84], R41 ;  /* 0x0000842904003986 */ /* 0x000fe2000c101924 */
[----:B------:R-:W-:Y:S01]  /*8c60*/  ISETP.GT.AND P3, PT, R0, RZ, P2 ;  /* 0x000000ff0000720c */ /* 0x000fe20001764270 */
[-C--:B------:R-:W-:Y:S01]  /*8c70*/  FMUL R75, R75, R156.reuse ;  /* 0x0000009c4b4b7220 */ /* 0x080fe20000400000 */
[----:B------:R-:W-:Y:S01]  /*8c80*/  F2FP.TF32.F32.PACK_B R43, R43 ;  /* 0x0000002bff2b723e */ /* 0x000fe200024050ff */
[-C--:B------:R-:W-:Y:S01]  /*8c90*/  FMUL R77, R77, R156.reuse ;  /* 0x0000009c4d4d7220 */ /* 0x080fe20000400000 */
[----:B------:R-:W-:Y:S01]  /*8ca0*/  F2FP.TF32.F32.PACK_B R9, R9 ;  /* 0x00000009ff09723e */ /* 0x000fe200024050ff */
[-C--:B------:R-:W-:Y:S01]  /*8cb0*/  FMUL R79, R79, R156.reuse ;  /* 0x0000009c4f4f7220 */ /* 0x080fe20000400000 */
[----:B------:R-:W-:Y:S01]  /*8cc0*/  F2FP.TF32.F32.PACK_B R11, R11 ;  /* 0x0000000bff0b723e */ /* 0x000fe200024050ff */
[-C--:B0-----:R-:W-:Y:S01]  /*8cd0*/  FMUL R13, R48, R156.reuse ;  /* 0x0000009c300d7220 */ /* 0x081fe20000400000 */
[----:B------:R-:W-:Y:S01]  /*8ce0*/  F2FP.TF32.F32.PACK_B R45, R45 ;  /* 0x0000002dff2d723e */ /* 0x000fe200024050ff */
[----:B------:R0:W-:Y:S01]  /*8cf0*/  @P1 STG.E desc[UR36][R6.64+0x80], R9 ;  /* 0x0000800906001986 */ /* 0x0001e2000c101924 */
[----:B------:R-:W-:Y:S01]  /*8d00*/  ISETP.GT.AND P1, PT, R3, 0x30, PT ;  /* 0x000000300300780c */ /* 0x000fe20003f24270 */
[-C--:B------:R-:W-:Y:S01]  /*8d10*/  FMUL R81, R81, R156.reuse ;  /* 0x0000009c51517220 */ /* 0x080fe20000400000 */
[C---:B------:R-:W-:Y:S01]  /*8d20*/  ISETP.GT.AND P0, PT, R0.reuse, 0x8, P0 ;  /* 0x000000080000780c */ /* 0x040fe20000704270 */
[----:B------:R-:W-:Y:S01]  /*8d30*/  @P4 STG.E desc[UR36][R6.64+0x84], R43 ;  /* 0x0000842b06004986 */ /* 0x000fe2000c101924 */
[C---:B------:R-:W-:Y:S01]  /*8d40*/  ISETP.GT.AND P4, PT, R0.reuse, 0x8, P2 ;  /* 0x000000080000780c */ /* 0x040fe20001784270 */
[-C--:B------:R-:W-:Y:S01]  /*8d50*/  FMUL R83, R83, R156.reuse ;  /* 0x0000009c53537220 */ /* 0x080fe20000400000 */
[----:B------:R-:W-:Y:S01]  /*8d60*/  ISETP.GT.AND P2, PT, R3, 0x31, PT ;  /* 0x000000310300780c */ /* 0x000fe20003f44270 */
[----:B------:R1:W-:Y:S01]  /*8d70*/  @P5 STG.E desc[UR36][R4.64+0xa0], R11 ;  /* 0x0000a00b04005986 */ /* 0x0003e2000c101924 */
[----:B------:R-:W-:Y:S01]  /*8d80*/  ISETP.GT.AND P5, PT, R0, RZ, P1 ;  /* 0x000000ff0000720c */ /* 0x000fe20000fa4270 */
[-C--:B------:R-:W-:Y:S01]  /*8d90*/  FMUL R85, R85, R156.reuse ;  /* 0x0000009c55557220 */ /* 0x080fe20000400000 */
[----:B------:R-:W-:Y:S01]  /*8da0*/  F2FP.TF32.F32.PACK_B R47, R47 ;  /* 0x0000002fff2f723e */ /* 0x000fe200024050ff */
[-C--:B0-----:R-:W-:Y:S01]  /*8db0*/  FMUL R9, R46, R156.reuse ;  /* 0x0000009c2e097220 */ /* 0x081fe20000400000 */
        /* <DEDUP_REMOVED lines=9> */
[C---:B------:R-:W-:Y:S01]  /*8e50*/  ISETP.GT.AND P1, PT, R0.reuse, 0x8, P1 ;  /* 0x000000080000780c */ /* 0x040fe20000f24270 */
[----:B------:R0:W-:Y:S01]  /*8e60*/  @P0 STG.E desc[UR36][R6.64+0xa0], R9 ;  /* 0x0000a00906000986 */ /* 0x0001e2000c101924 */
[----:B------:R-:W-:Y:S01]  /*8e70*/  ISETP.GT.AND P0, PT, R3, 0x38, PT ;  /* 0x000000380300780c */ /* 0x000fe20003f04270 */
[-C--:B------:R-:W-:Y:S01]  /*8e80*/  FMUL R93, R93, R156.reuse ;  /* 0x0000009c5d5d7220 */ /* 0x080fe20000400000 */
[----:B------:R-:W-:Y:S01]  /*8e90*/  F2FP.TF32.F32.PACK_B R51, R51 ;  /* 0x00000033ff33723e */ /* 0x000fe200024050ff */
        /* <DEDUP_REMOVED lines=10> */
[C---:B------:R-:W-:Y:S01]  /*8f40*/  ISETP.GT.AND P3, PT, R0.reuse, RZ, P2 ;  /* 0x000000ff0000720c */ /* 0x040fe20001764270 */
[-C--:B------:R-:W-:Y:S01]  /*8f50*/  FMUL R99, R99, R156.reuse ;  /* 0x0000009c63637220 */ /* 0x080fe20000400000 */
[----:B------:R-:W-:Y:S01]  /*8f60*/  F2FP.TF32.F32.PACK_B R53, R53 ;  /* 0x00000035ff35723e */ /* 0x000fe200024050ff */
[-C--:B------:R-:W-:Y:S01]  /*8f70*/  FMUL R101, R101, R156.reuse ;  /* 0x0000009c65657220 */ /* 0x080fe20000400000 */
[----:B------:R-:W-:Y:S01]  /*8f80*/  F2FP.TF32.F32.PACK_B R9, R9 ;  /* 0x00000009ff09723e */ /* 0x000fe200024050ff */
[-C--:B------:R-:W-:Y:S01]  /*8f90*/  FMUL R103, R103, R156.reuse ;  /* 0x0000009c67677220 */ /* 0x080fe20000400000 */
[----:B------:R-:W-:Y:S01]  /*8fa0*/  ISETP.GT.AND P0, PT, R0, 0x8, P0 ;  /* 0x000000080000780c */ /* 0x000fe20000704270 */
[-C--:B-1----:R-:W-:Y:S01]  /*8fb0*/  FMUL R13, R56, R156.reuse ;  /* 0x0000009c380d7220 */ /* 0x082fe20000400000 */
[----:B------:R-:W-:Y:S01]  /*8fc0*/  F2FP.TF32.F32.PACK_B R55, R55 ;  /* 0x00000037ff37723e */ /* 0x000fe200024050ff */
        /* <DEDUP_REMOVED lines=16> */
[----:B------:R-:W-:Y:S01]  /*90d0*/  ISETP.GT.AND P1, PT, R0, 0x8, P1 ;  /* 0x000000080000780c */ /* 0x000fe20000f24270 */
[-C--:B------:R-:W-:Y:S01]  /*90e0*/  FMUL R113, R113, R156.reuse ;  /* 0x0000009c71717220 */ /* 0x080fe20000400000 */
[----:B------:R-:W-:Y:S01]  /*90f0*/  F2FP.TF32.F32.PACK_B R9, R9 ;  /* 0x00000009ff09723e */ /* 0x000fe200024050ff */
[-C--:B------:R-:W-:Y:S01]  /*9100*/  FMUL R115, R115, R156.reuse ;  /* 0x0000009c73737220 */ /* 0x080fe20000400000 */
[-C--:B-1----:R-:W-:Y:S01]  /*9110*/  FMUL R11, R60, R156.reuse ;  /* 0x0000009c3c0b7220 */ /* 0x082fe20000400000 */
[----:B------:R-:W-:Y:S01]  /*9120*/  F2FP.TF32.F32.PACK_B R59, R59 ;  /* 0x0000003bff3b723e */ /* 0x000fe200024050ff */
[-C--:B------:R-:W-:Y:S01]  /*9130*/  FMUL R117, R117, R156.reuse ;  /* 0x0000009c75757220 */ /* 0x080fe20000400000 */
        /* <DEDUP_REMOVED lines=58> */
[----:B0-----:R-:W-:Y:S01]  /*94e0*/  FMUL R9, R66, R156 ;  /* 0x0000009c42097220 */ /* 0x001fe20000400000 */
[----:B------:R-:W-:Y:S01]  /*94f0*/  @P3 STG.E desc[UR36][R4.64+0x144], R65 ;  /* 0x0001444104003986 */ /* 0x000fe2000c101924 */
[----:B------:R-:W-:-:S02]  /*9500*/  ISETP.GT.AND P3, PT, R0, RZ, P2 ;  /* 0x000000ff0000720c */ /* 0x000fc40001764270 */
[----:B------:R-:W-:Y:S02]  /*9510*/  ISETP.GT.AND P0, PT, R0, 0x8, P0 ;  /* 0x000000080000780c */ /* 0x000fe40000704270 */
[----:B------:R-:W-:Y:S01]  /*9520*/  F2FP.TF32.F32.PACK_B R9, R9 ;  /* 0x00000009ff09723e */ /* 0x000fe200024050ff */
[----:B-1----:R-:W-:Y:S01]  /*9530*/  FMUL R13, R72, R156 ;  /* 0x0000009c480d7220 */ /* 0x002fe20000400000 */
[----:B------:R-:W-:-:S03]  /*9540*/  F2FP.TF32.F32.PACK_B R71, R71 ;  /* 0x00000047ff47723e */ /* 0x000fc600024050ff */
[----:B------:R0:W-:Y:S01]  /*9550*/  @P1 STG.E desc[UR36][R6.64+0x140], R9 ;  /* 0x0001400906001986 */ /* 0x0001e2000c101924 */
[C---:B------:R-:W-:Y:S02]  /*9560*/  ISETP.GT.AND P1, PT, R3.reuse, 0x60, PT ;  /* 0x000000600300780c */ /* 0x040fe40003f24270 */
[----:B------:R-:W-:Y:S01]  /*9570*/  F2FP.TF32.F32.PACK_B R13, R13 ;  /* 0x0000000dff0d723e */ /* 0x000fe200024050ff */
[----:B------:R-:W-:Y:S01]  /*9580*/  @P4 STG.E desc[UR36][R6.64+0x144], R67 ;  /* 0x0001444306004986 */ /* 0x000fe2000c101924 */
[C---:B------:R-:W-:Y:S02]  /*9590*/  ISETP.GT.AND P4, PT, R0.reuse, 0x8, P2 ;  /* 0x000000080000780c */ /* 0x040fe40001784270 */
[----:B------:R-:W-:Y:S01]  /*95a0*/  ISETP.GT.AND P2, PT, R3, 0x61, PT ;  /* 0x000000610300780c */ /* 0x000fe20003f44270 */
[----:B------:R1:W-:Y:S01]  /*95b0*/  @P5 STG.E desc[UR36][R4.64+0x160], R11 ;  /* 0x0001600b04005986 */ /* 0x0003e2000c101924 */
[----:B------:R-:W-:Y:S02]  /*95c0*/  ISETP.GT.AND P5, PT, R0, RZ, P1 ;  /* 0x000000ff0000720c */ /* 0x000fe40000fa4270 */
        /* <DEDUP_REMOVED lines=257> */
[----:B------:R-:W-:Y:S01]  /*a5e0*/  @P3 STG.E desc[UR36][R4.64+0x364], R133 ;  /* 0x0003648504003986 */ /* 0x000fe2000c101924 */
[----:B0-----:R-:W-:Y:S01]  /*a5f0*/  FMUL R9, R134, R156 ;  /* 0x0000009c86097220 */ /* 0x001fe20000400000 */
[----:B------:R-:W-:-:S02]  /*a600*/  ISETP.GT.AND P3, PT, R0, RZ, P2 ;  /* 0x000000ff0000720c */ /* 0x000fc40001764270 */
[----:B------:R-:W-:Y:S02]  /*a610*/  ISETP.GT.AND P1, PT, R0, 0x8, P1 ;  /* 0x000000080000780c */ /* 0x000fe40000f24270 */
[----:B------:R-:W-:Y:S01]  /*a620*/  F2FP.TF32.F32.PACK_B R9, R9 ;  /* 0x00000009ff09723e */ /* 0x000fe200024050ff */
[----:B-1----:R-:W-:Y:S01]  /*a630*/  FMUL R11, R140, R156 ;  /* 0x0000009c8c0b7220 */ /* 0x002fe20000400000 */
[----:B------:R-:W-:-:S03]  /*a640*/  F2FP.TF32.F32.PACK_B R139, R139 ;  /* 0x0000008bff8b723e */ /* 0x000fc600024050ff */
[----:B------:R0:W-:Y:S01]  /*a650*/  @P0 STG.E desc[UR36][R6.64+0x360], R9 ;  /* 0x0003600906000986 */ /* 0x0001e2000c101924 */
[----:B------:R-:W-:Y:S02]  /*a660*/  F2FP.TF32.F32.PACK_B R141, R141 ;  /* 0x0000008dff8d723e */ /* 0x000fe400024050ff */
[----:B------:R-:W-:Y:S01]  /*a670*/  F2FP.TF32.F32.PACK_B R11, R11 ;  /* 0x0000000bff0b723e */ /* 0x000fe200024050ff */
[----:B------:R-:W-:Y:S01]  /*a680*/  @P4 STG.E desc[UR36][R6.64+0x364], R135 ;  /* 0x0003648706004986 */ /* 0x000fe2000c101924 */
[C---:B------:R-:W-:Y:S02]  /*a690*/  ISETP.GT.AND P4, PT, R3.reuse, 0xe8, PT ;  /* 0x000000e80300780c */ /* 0x040fe40003f84270 */
[----:B------:R-:W-:Y:S01]  /*a6a0*/  F2FP.TF32.F32.PACK_B R143, R143 ;  /* 0x0000008fff8f723e */ /* 0x000fe200024050ff */
[----:B------:R1:W-:Y:S01]  /*a6b0*/  @P5 STG.E desc[UR36][R4.64+0x380], R13 ;  /* 0x0003800d04005986 */ /* 0x0003e2000c101924 */
[----:B------:R-:W-:Y:S02]  /*a6c0*/  ISETP.GT.AND P5, PT, R3, 0xe9, PT ;  /* 0x000000e90300780c */ /* 0x000fe40003fa4270 */
[----:B------:R-:W-:Y:S01]  /*a6d0*/  F2FP.TF32.F32.PACK_B R145, R145 ;  /* 0x00000091ff91723e */ /* 0x000fe200024050ff */
[----:B------:R-:W-:Y:S01]  /*a6e0*/  @P3 STG.E desc[UR36][R4.64+0x384], R137 ;  /* 0x0003848904003986 */ /* 0x000fe2000c101924 */
[----:B------:R-:W-:Y:S01]  /*a6f0*/  ISETP.GT.AND P3, PT, R0, 0x8, P2 ;  /* 0x000000080000780c */ /* 0x000fe20001764270 */
[----:B0-----:R-:W-:Y:S01]  /*a700*/  FMUL R9, R138, R156 ;  /* 0x0000009c8a097220 */ /* 0x001fe20000400000 */
[----:B------:R-:W-:-:S02]  /*a710*/  ISETP.GT.AND P2, PT, R0, RZ, P4 ;  /* 0x000000ff0000720c */ /* 0x000fc40002744270 */
[C---:B------:R-:W-:Y:S02]  /*a720*/  ISETP.GT.AND P0, PT, R0.reuse, RZ, P5 ;  /* 0x000000ff0000720c */ /* 0x040fe40002f04270 */
[----:B------:R-:W-:Y:S01]  /*a730*/  ISETP.GT.AND P4, PT, R0, 0x8, P4 ;  /* 0x000000080000780c */ /* 0x000fe20002784270 */
[----:B-1----:R-:W-:Y:S01]  /*a740*/  FMUL R13, R142, R156 ;  /* 0x0000009c8e0d7220 */ /* 0x002fe20000400000 */
[----:B------:R-:W-:Y:S02]  /*a750*/  ISETP.GT.AND P5, PT, R0, 0x8, P5 ;  /* 0x000000080000780c */ /* 0x000fe40002fa4270 */
[----:B------:R-:W-:Y:S02]  /*a760*/  F2FP.TF32.F32.PACK_B R9, R9 ;  /* 0x00000009ff09723e */ /* 0x000fe400024050ff */
[----:B------:R-:W-:Y:S02]  /*a770*/  F2FP.TF32.F32.PACK_B R13, R13 ;  /* 0x0000000dff0d723e */ /* 0x000fe400024050ff */
[----:B------:R-:W-:Y:S01]  /*a780*/  F2FP.TF32.F32.PACK_B R147, R147 ;  /* 0x00000093ff93723e */ /* 0x000fe200024050ff */
[----:B------:R0:W-:Y:S01]  /*a790*/  @P1 STG.E desc[UR36][R6.64+0x380], R9 ;  /* 0x0003800906001986 */ /* 0x0001e2000c101924 */
[----:B------:R-:W-:-:S02]  /*a7a0*/  ISETP.GT.AND P1, PT, R3, 0xf8, PT ;  /* 0x000000f80300780c */ /* 0x000fc40003f24270 */
[----:B------:R-:W-:Y:S01]  /*a7b0*/  F2FP.TF32.F32.PACK_B R149, R149 ;  /* 0x00000095ff95723e */ /* 0x000fe200024050ff */
[----:B------:R-:W-:Y:S01]  /*a7c0*/  @P3 STG.E desc[UR36][R6.64+0x384], R139 ;  /* 0x0003848b06003986 */ /* 0x000fe2000c101924 */
[C---:B------:R-:W-:Y:S02]  /*a7d0*/  ISETP.GT.AND P3, PT, R3.reuse, 0xf0, PT ;  /* 0x000000f00300780c */ /* 0x040fe40003f64270 */
[----:B------:R-:W-:Y:S01]  /*a7e0*/  F2FP.TF32.F32.PACK_B R151, R151 ;  /* 0x00000097ff97723e */ /* 0x000fe200024050ff */
[----:B------:R1:W-:Y:S01]  /*a7f0*/  @P2 STG.E desc[UR36][R4.64+0x3a0], R11 ;  /* 0x0003a00b04002986 */ /* 0x0003e2000c101924 */
[----:B------:R-:W-:-:S03]  /*a800*/  ISETP.GT.AND P2, PT, R3, 0xf1, PT ;  /* 0x000000f10300780c */ /* 0x000fc60003f44270 */
[----:B------:R-:W-:Y:S01]  /*a810*/  @P0 STG.E desc[UR36][R4.64+0x3a4], R141 ;  /* 0x0003a48d04000986 */ /* 0x000fe2000c101924 */
[----:B------:R-:W-:Y:S01]  /*a820*/  ISETP.GT.AND P0, PT, R3, 0xf9, PT ;  /* 0x000000f90300780c */ /* 0x000fe20003f04270 */
[-C--:B------:R-:W-:Y:S01]  /*a830*/  FMUL R3, R144, R156.reuse ;  /* 0x0000009c90037220 */ /* 0x080fe20000400000 */
[-C--:B0-----:R-:W-:Y:S01]  /*a840*/  FMUL R9, R146, R156.reuse ;  /* 0x0000009c92097220 */ /* 0x081fe20000400000 */
[----:B------:R0:W-:Y:S01]  /*a850*/  @P4 STG.E desc[UR36][R6.64+0x3a0], R13 ;  /* 0x0003a00d06004986 */ /* 0x0001e2000c101924 */
[C---:B------:R-:W-:Y:S02]  /*a860*/  ISETP.GT.AND P4, PT, R0.reuse, RZ, P2 ;  /* 0x000000ff0000720c */ /* 0x040fe40001784270 */
[----:B------:R-:W-:Y:S01]  /*a870*/  F2FP.TF32.F32.PACK_B R3, R3 ;  /* 0x00000003ff03723e */ /* 0x000fe200024050ff */
[----:B------:R-:W-:Y:S01]  /*a880*/  @P5 STG.E desc[UR36][R6.64+0x3a4], R143 ;  /* 0x0003a48f06005986 */ /* 0x000fe2000c101924 */
[----:B------:R-:W-:Y:S01]  /*a890*/  ISETP.GT.AND P5, PT, R0, RZ, P3 ;  /* 0x000000ff0000720c */ /* 0x000fe20001fa4270 */
[----:B-1----:R-:W-:Y:S01]  /*a8a0*/  FMUL R11, R148, R156 ;  /* 0x0000009c940b7220 */ /* 0x002fe20000400000 */
[----:B------:R-:W-:-:S02]  /*a8b0*/  ISETP.GT.AND P3, PT, R0, 0x8, P3 ;  /* 0x000000080000780c */ /* 0x000fc40001f64270 */
[----:B------:R-:W-:Y:S02]  /*a8c0*/  ISETP.GT.AND P2, PT, R0, 0x8, P2 ;  /* 0x000000080000780c */ /* 0x000fe40001744270 */
[----:B------:R-:W-:Y:S01]  /*a8d0*/  F2FP.TF32.F32.PACK_B R9, R9 ;  /* 0x00000009ff09723e */ /* 0x000fe200024050ff */
[----:B0-----:R-:W-:Y:S01]  /*a8e0*/  FMUL R13, R150, R156 ;  /* 0x0000009c960d7220 */ /* 0x001fe20000400000 */
[----:B------:R-:W-:-:S04]  /*a8f0*/  F2FP.TF32.F32.PACK_B R11, R11 ;  /* 0x0000000bff0b723e */ /* 0x000fc800024050ff */
[----:B------:R-:W-:Y:S01]  /*a900*/  F2FP.TF32.F32.PACK_B R13, R13 ;  /* 0x0000000dff0d723e */ /* 0x000fe200024050ff */
[----:B------:R-:W-:Y:S01]  /*a910*/  @P5 STG.E desc[UR36][R4.64+0x3c0], R3 ;  /* 0x0003c00304005986 */ /* 0x000fe2000c101924 */
[C---:B------:R-:W-:Y:S02]  /*a920*/  ISETP.GT.AND P5, PT, R0.reuse, RZ, P1 ;  /* 0x000000ff0000720c */ /* 0x040fe40000fa4270 */
[C---:B------:R-:W-:Y:S01]  /*a930*/  ISETP.GT.AND P1, PT, R0.reuse, 0x8, P1 ;  /* 0x000000080000780c */ /* 0x040fe20000f24270 */
[----:B------:R-:W-:Y:S01]  /*a940*/  @P4 STG.E desc[UR36][R4.64+0x3c4], R145 ;  /* 0x0003c49104004986 */ /* 0x000fe2000c101924 */
[C---:B------:R-:W-:Y:S02]  /*a950*/  ISETP.GT.AND P4, PT, R0.reuse, RZ, P0 ;  /* 0x000000ff0000720c */ /* 0x040fe40000784270 */
[----:B------:R-:W-:Y:S01]  /*a960*/  ISETP.GT.AND P0, PT, R0, 0x8, P0 ;  /* 0x000000080000780c */ /* 0x000fe20000704270 */
[----:B------:R-:W-:Y:S04]  /*a970*/  @P3 STG.E desc[UR36][R6.64+0x3c0], R9 ;  /* 0x0003c00906003986 */ /* 0x000fe8000c101924 */
[----:B------:R-:W-:Y:S04]  /*a980*/  @P2 STG.E desc[UR36][R6.64+0x3c4], R147 ;  /* 0x0003c49306002986 */ /* 0x000fe8000c101924 */
[----:B------:R-:W-:Y:S04]  /*a990*/  @P5 STG.E desc[UR36][R4.64+0x3e0], R11 ;  /* 0x0003e00b04005986 */ /* 0x000fe8000c101924 */
[----:B------:R0:W-:Y:S02]  /*a9a0*/  @P4 STG.E desc[UR36][R4.64+0x3e4], R149 ;  /* 0x0003e49504004986 */ /* 0x0001e4000c101924 */
[----:B0-----:R-:W-:-:S02]  /*a9b0*/  @P1 IMAD.MOV.U32 R4, RZ, RZ, R6 ;  /* 0x000000ffff041224 */ /* 0x001fc400078e0006 */
[----:B------:R-:W-:-:S05]  /*a9c0*/  @P1 IMAD.MOV.U32 R5, RZ, RZ, R7 ;  /* 0x000000ffff051224 */ /* 0x000fca00078e0007 */
[----:B------:R0:W-:Y:S04]  /*a9d0*/  @P1 STG.E desc[UR36][R4.64+0x3e0], R13 ;  /* 0x0003e00d04001986 */ /* 0x0001e8000c101924 */
[----:B------:R0:W-:Y:S02]  /*a9e0*/  @P0 STG.E desc[UR36][R6.64+0x3e4], R151 ;  /* 0x0003e49706000986 */ /* 0x0001e4000c101924 */
.L_x_293:
[----:B------:R-:W-:Y:S05]  /*a9f0*/  BSYNC B0 ;  /* 0x0000000000007941 */ /* 0x000fea0003800000 */
.L_x_39:
[----:B------:R-:W-:Y:S01]  /*aa00*/  ULDC UR4, c[0x0][0xc] ;  /* 0x0000030000047ab9 */ /* 0x000fe20000000800 */
[----:B------:R-:W-:Y:S01]  /*aa10*/  ULDC UR5, c[0x0][0x10] ;  /* 0x0000040000057ab9 */ /* 0x000fe20000000800 */
[----:B0-----:R-:W0:Y:S01]  /*aa20*/  LDC R3, c[0x0][0x14] ;  /* 0x00000500ff037b82 */ /* 0x001e220000000800 */
[----:B------:R-:W-:Y:S01]  /*aa30*/  UIMAD.WIDE.U32 UR4, UR4, UR5, URZ ;  /* 0x00000005040472a5 */ /* 0x000fe2000f8e003f */
[----:B------:R-:W-:Y:S01]  /*aa40*/  PRMT R0, RZ, 0x7610, R0 ;  /* 0x00007610ff007816 */ /* 0x000fe20000000000 */
[----:B------:R-:W-:Y:S02]  /*aa50*/  IMAD.MOV.U32 R152, RZ, RZ, -0x1 ;  /* 0xffffffffff987424 */ /* 0x000fe400078e00ff */
[----:B------:R-:W-:Y:S02]  /*aa60*/  IMAD.MOV.U32 R153, RZ, RZ, -0x1 ;  /* 0xffffffffff997424 */ /* 0x000fe400078e00ff */
[----:B0-----:R-:W-:-:S04]  /*aa70*/  IMAD.WIDE.U32 R16, R3, UR4, R16 ;  /* 0x0000000403107c25 */ /* 0x001fc8000f8e0010 */
[----:B------:R-:W-:Y:S01]  /*aa80*/  IMAD R3, R3, UR5, RZ ;  /* 0x0000000503037c24 */ /* 0x000fe2000f8e02ff */
[----:B------:R-:W-:Y:S02]  /*aa90*/  ULDC.64 UR4, c[0x0][0x650] ;  /* 0x0001940000047ab9 */ /* 0x000fe40000000a00 */
[----:B------:R-:W-:Y:S01]  /*aaa0*/  ISETP.GE.U32.AND P0, PT, R16, UR4, PT ;  /* 0x0000000410007c0c */ /* 0x000fe2000bf06070 */
[----:B------:R-:W-:-:S05]  /*aab0*/  IMAD.IADD R17, R17, 0x1, R3 ;  /* 0x0000000111117824 */ /* 0x000fca00078e0203 */
[----:B------:R-:W-:-:S13]  /*aac0*/  ISETP.GE.U32.AND.EX P0, PT, R17, UR5, PT, P0 ;  /* 0x0000000511007c0c */ /* 0x000fda000bf06100 */
[----:B------:R-:W-:Y:S05]  /*aad0*/  @P0 BRA `(.L_x_294) ;  /* 0x0000000400640947 */ /* 0x000fea0003800000 */
[----:B------:R-:W0:Y:S01]  /*aae0*/  S2R R12, SR_CTAID.X ;  /* 0x00000000000c7919 */ /* 0x000e220000002500 */
[----:B----4-:R-:W4:Y:S01]  /*aaf0*/  LDC.64 R10, c[0x0][0x628] ;  /* 0x00018a00ff0a7b82 */ /* 0x010f220000000a00 */
[----:B------:R-:W-:Y:S01]  /*ab00*/  ULDC UR4, c[0x0][0x150] ;  /* 0x0000540000047ab9 */ /* 0x000fe20000000800 */
[----:B-123--:R-:W-:Y:S01]  /*ab10*/  IMAD.MOV.U32 R8, RZ, RZ, R16 ;  /* 0x000000ffff087224 */ /* 0x00efe200078e0010 */
[----:B------:R-:W1:Y:S01]  /*ab20*/  S2R R22, SR_CTAID.Y ;  /* 0x0000000000167919 */ /* 0x000e620000002600 */
[----:B------:R-:W-:-:S04]  /*ab30*/  IMAD.MOV.U32 R9, RZ, RZ, R17 ;  /* 0x000000ffff097224 */ /* 0x000fc800078e0011 */
[----:B------:R-:W2:Y:S08]  /*ab40*/  LDC R21, c[0x0][0x144] ;  /* 0x00005100ff157b82 */ /* 0x000eb00000000800 */
[----:B------:R-:W3:Y:S08]  /*ab50*/  LDC R0, c[0x0][0x630] ;  /* 0x00018c00ff007b82 */ /* 0x000ef00000000800 */
[----:B------:R-:W1:Y:S01]  /*ab60*/  LDC.64 R14, c[0x0][0x620] ;  /* 0x00018800ff0e7b82 */ /* 0x000e620000000a00 */
[----:B----4-:R-:W-:-:S04]  /*ab70*/  ISETP.NE.U32.AND P0, PT, R10, RZ, PT ;  /* 0x000000ff0a00720c */ /* 0x010fc80003f05070 */
[----:B------:R-:W-:Y:S02]  /*ab80*/  ISETP.NE.AND.EX P0, PT, R11, RZ, PT, P0 ;  /* 0x000000ff0b00720c */ /* 0x000fe40003f05300 */
[----:B0-----:R-:W-:-:S05]  /*ab90*/  I2FP.F32.U32 R3, R12 ;  /* 0x0000000c00037245 */ /* 0x001fca0000201000 */
[----:B------:R-:W-:-:S04]  /*aba0*/  FMUL R3, R3, UR4 ;  /* 0x0000000403037c20 */ /* 0x000fc80008400000 */
[----:B------:R0:W4:Y:S02]  /*abb0*/  F2I.U32.TRUNC.NTZ R20, R3 ;  /* 0x0000000300147305 */ /* 0x000124000020f000 */
[----:B--23--:R-:W-:Y:S05]  /*abc0*/  @!P0 BRA `(.L_x_295) ;  /* 0x0000000000288947 */ /* 0x00cfea0003800000 */
[----:B0-----:R-:W0:Y:S02]  /*abd0*/  LDC R3, c[0x0][0x634] ;  /* 0x00018d00ff037b82 */ /* 0x001e240000000800 */
        /* <DEDUP_REMOVED lines=9> */
.L_x_295:
[----:B------:R-:W2:Y:S01]  /*ac70*/  LDC.64 R26, c[0x0][0x640] ;  /* 0x00019000ff1a7b82 */ /* 0x000ea20000000a00 */
[-CC-:B------:R-:W-:Y:S01]  /*ac80*/  SHF.R.U64 R153, R8, R0.reuse, R9.reuse ;  /* 0x0000000008997219 */ /* 0x180fe20000001209 */
[----:B----4-:R-:W-:Y:S01]  /*ac90*/  IMAD.MOV R20, RZ, RZ, -R20 ;  /* 0x000000ffff147224 */ /* 0x010fe200078e0a14 */
[----:B------:R-:W-:Y:S01]  /*aca0*/  SHF.R.U32.HI R0, RZ, R0, R9 ;  /* 0x00000000ff007219 */ /* 0x000fe20000011609 */
[----:B------:R-:W-:Y:S01]  /*acb0*/  ULDC UR4, c[0x0][0x154] ;  /* 0x0000550000047ab9 */ /* 0x000fe20000000800 */
[----:B0-----:R-:W-:Y:S01]  /*acc0*/  IADD3 R3, P0, RZ, -R153, RZ ;  /* 0x80000099ff037210 */ /* 0x001fe20007f1e0ff */
[----:B------:R-:W-:Y:S02]  /*acd0*/  IMAD R21, R21, R20, R12 ;  /* 0x0000001415157224 */ /* 0x000fe400078e020c */
[----:B------:R-:W0:Y:S01]  /*ace0*/  LDC R6, c[0x0][0x618] ;  /* 0x00018600ff067b82 */ /* 0x000e220000000800 */
[----:B------:R-:W-:Y:S02]  /*acf0*/  IMAD.MOV.U32 R7, RZ, RZ, 0x1 ;  /* 0x00000001ff077424 */ /* 0x000fe400078e00ff */
[----:B------:R-:W-:-:S04]  /*ad00*/  IMAD.X R5, RZ, RZ, ~R0, P0 ;  /* 0x000000ffff057224 */ /* 0x000fc800000e0e00 */
[-C--:B-1----:R-:W-:Y:S01]  /*ad10*/  IMAD R0, R5, R14.reuse, RZ ;  /* 0x0000000e05007224 */ /* 0x082fe200078e02ff */
[----:B------:R-:W1:Y:S01]  /*ad20*/  LDC R8, c[0x0][0x608] ;  /* 0x00018200ff087b82 */ /* 0x000e620000000800 */
[----:B------:R-:W-:-:S04]  /*ad30*/  IMAD.WIDE.U32 R4, R3, R14, R16 ;  /* 0x0000000e03047225 */ /* 0x000fc800078e0010 */
[----:B------:R-:W-:Y:S01]  /*ad40*/  IMAD R3, R3, R15, R0 ;  /* 0x0000000f03037224 */ /* 0x000fe200078e0200 */
[----:B------:R-:W-:Y:S02]  /*ad50*/  I2FP.F32.U32 R0, R22 ;  /* 0x0000001600007245 */ /* 0x000fe40000201000 */
[----:B-----5:R-:W3:Y:S01]  /*ad60*/  LDC R24, c[0x0][0x658] ;  /* 0x00019600ff187b82 */ /* 0x020ee20000000800 */
[----:B------:R-:W-:Y:S01]  /*ad70*/  IMAD.IADD R3, R5, 0x1, R3 ;  /* 0x0000000105037824 */ /* 0x000fe200078e0203 */
[----:B--2---:R-:W-:Y:S01]  /*ad80*/  ISETP.NE.U32.AND P0, PT, R26, RZ, PT ;  /* 0x000000ff1a00720c */ /* 0x004fe20003f05070 */
[----:B------:R-:W-:Y:S01]  /*ad90*/  FMUL R0, R0, UR4 ;  /* 0x0000000400007c20 */ /* 0x000fe20008400000 */
[----:B------:R-:W-:Y:S02]  /*ada0*/  IMAD.MOV.U32 R5, RZ, RZ, -0x1 ;  /* 0xffffffffff057424 */ /* 0x000fe400078e00ff */
[----:B------:R-:W-:Y:S01]  /*adb0*/  ISETP.NE.AND.EX P0, PT, R27, RZ, PT, P0 ;  /* 0x000000ff1b00720c */ /* 0x000fe20003f05300 */
[----:B------:R2:W4:Y:S01]  /*adc0*/  F2I.U32.TRUNC.NTZ R13, R0 ;  /* 0x00000000000d7305 */ /* 0x000522000020f000 */
[----:B------:R-:W2:Y:S01]  /*add0*/  LDC R15, c[0x0][0x148] ;  /* 0x00005200ff0f7b82 */ /* 0x000ea20000000800 */
[----:B0-----:R-:W-:-:S02]  /*ade0*/  SHF.R.U64 R12, R4, R6, R3 ;  /* 0x00000006040c7219 */ /* 0x001fc40000001203 */
[----:B------:R-:W-:-:S05]  /*adf0*/  SHF.R.U32.HI R3, RZ, R6, R3 ;  /* 0x00000006ff037219 */ /* 0x000fca0000011603 */
[----:B------:R-:W0:Y:S01]  /*ae00*/  LDC R20, c[0x0][0x600] ;  /* 0x00018000ff147b82 */ /* 0x000e220000000800 */
[-CC-:B-1----:R-:W-:Y:S02]  /*ae10*/  SHF.R.U64 R10, R12, R8.reuse, R3.reuse ;  /* 0x000000080c0a7219 */ /* 0x182fe40000001203 */
[----:B------:R-:W-:-:S05]  /*ae20*/  SHF.R.U32.HI R3, RZ, R8, R3 ;  /* 0x00000008ff037219 */ /* 0x000fca0000011603 */
[----:B------:R-:W1:Y:S01]  /*ae30*/  LDC R25, c[0x0][0x648] ;  /* 0x00019200ff197b82 */ /* 0x000e620000000800 */
[-C--:B---3--:R-:W-:Y:S02]  /*ae40*/  SHF.L.U32 R4, R5, R24.reuse, RZ ;  /* 0x0000001805047219 */ /* 0x088fe400000006ff */
[--C-:B------:R-:W-:Y:S02]  /*ae50*/  SHF.R.U64 R14, R10, R24, R3.reuse ;  /* 0x000000180a0e7219 */ /* 0x100fe40000001203 */
[----:B------:R-:W-:Y:S02]  /*ae60*/  LOP3.LUT R23, RZ, R4, RZ, 0x33, !PT ;  /* 0x00000004ff177212 */ /* 0x000fe400078e33ff */
[-C--:B------:R-:W-:Y:S01]  /*ae70*/  SHF.R.U32.HI R5, RZ, R24.reuse, R3 ;  /* 0x00000018ff057219 */ /* 0x080fe20000011603 */
[----:B------:R-:W3:Y:S01]  /*ae80*/  LDC R28, c[0x0][0x638] ;  /* 0x00018e00ff1c7b82 */ /* 0x000ee20000000800 */
[----:B------:R-:W-:Y:S01]  /*ae90*/  SHF.L.U32 R154, R7, R24, RZ ;  /* 0x00000018079a7219 */ /* 0x000fe200000006ff */
[----:B------:R-:W-:-:S06]  /*aea0*/  IMAD.MOV.U32 R4, RZ, RZ, R14 ;  /* 0x000000ffff047224 */ /* 0x000fcc00078e000e */
[----:B------:R-:W0:Y:S01]  /*aeb0*/  LDC R29, c[0x0][0x610] ;  /* 0x00018400ff1d7b82 */ /* 0x000e220000000800 */
[----:B----4-:R-:W-:Y:S05]  /*aec0*/  @!P0 BRA `(.L_x_296) ;  /* 0x0000000000288947 */ /* 0x010fea0003800000 */
[----:B------:R-:W4:Y:S02]  /*aed0*/  LDC R3, c[0x0][0x64c] ;  /* 0x00019300ff037b82 */ /* 0x000f240000000800 */
[----:B----4-:R-:W-:-:S05]  /*aee0*/  IADD3 R3, P0, R14, R3, RZ ;  /* 0x000000030e037210 */ /* 0x010fca0007f1e0ff */
        /* <DEDUP_REMOVED lines=8> */
.L_x_296:
[----:B------:R-:W-:Y:S01]  /*af70*/  ISETP.NE.AND P0, PT, R2, 0x1, PT ;  /* 0x000000010200780c */ /* 0x000fe20003f05270 */
[----:B0-----:R-:W-:Y:S01]  /*af80*/  VIADD R7, R20, 0xffffffff ;  /* 0xffffffff14077836 */ /* 0x001fe20000000000 */
[----:B-12---:R-:W-:Y:S01]  /*af90*/  SHF.R.U64 R0, R4, R25, R5 ;  /* 0x0000001904007219 */ /* 0x006fe20000001205 */
[----:B------:R-:W-:Y:S01]  /*afa0*/  IMAD.MOV R13, RZ, RZ, -R13 ;  /* 0x000000ffff0d7224 */ /* 0x000fe200078e0a0d */
[----:B------:R-:W-:Y:S01]  /*afb0*/  LOP3.LUT R5, R10, R23, RZ, 0xc0, !PT ;  /* 0x000000170a057212 */ /* 0x000fe200078ec0ff */
[----:B------:R-:W-:Y:S02]  /*afc0*/  IMAD.MOV.U32 R4, RZ, RZ, 0x1 ;  /* 0x00000001ff047424 */ /* 0x000fe400078e00ff */
[----:B------:R-:W-:Y:S02]  /*afd0*/  IMAD.MOV R3, RZ, RZ, -R0 ;  /* 0x000000ffff037224 */ /* 0x000fe400078e0a00 */
[----:B------:R-:W-:Y:S01]  /*afe0*/  IMAD R154, R154, R0, R5 ;  /* 0x000000009a9a7224 */ /* 0x000fe200078e0205 */
[----:B------:R-:W-:Y:S01]  /*aff0*/  LOP3.LUT R5, R12, R7, RZ, 0xc0, !PT ;  /* 0x000000070c057212 */ /* 0x000fe200078ec0ff */
[----:B---3--:R-:W-:-:S02]  /*b000*/  IMAD R0, R3, R28, R14 ;  /* 0x0000001c03007224 */ /* 0x008fc400078e020e */
[----:B------:R-:W-:Y:S02]  /*b010*/  @P0 IMAD R21, R15, R13, R22 ;  /* 0x0000000d0f150224 */ /* 0x000fe400078e0216 */
[----:B------:R-:W-:Y:S01]  /*b020*/  IMAD R3, R0, R20, R5 ;  /* 0x0000001400037224 */ /* 0x000fe200078e0205 */
[----:B------:R-:W-:Y:S01]  /*b030*/  PRMT R0, R4, 0x7610, R0 ;  /* 0x0000761004007816 */ /* 0x000fe20000000000 */
[----:B------:R-:W-:-:S05]  /*b040*/  IMAD R154, R154, R29, R21 ;  /* 0x0000001d9a9a7224 */ /* 0x000fca00078e0215 */
[----:B------:R-:W-:Y:S02]  /*b050*/  SEL R152, R3, R154, !P0 ;  /* 0x0000009a03987207 */ /* 0x000fe40004000000 */
[----:B------:R-:W-:-:S07]  /*b060*/  SEL R154, R154, R3, !P0 ;  /* 0x000000039a9a7207 */ /* 0x000fce0004000000 */
.L_x_294:
[----:B------:R-:W-:-:S13]  /*b070*/  LOP3.LUT P0, RZ, R0, 0xff, RZ, 0xc0, !PT ;  /* 0x000000ff00ff7812 */ /* 0x000fda000780c0ff */
[----:B------:R-:W-:Y:S05]  /*b080*/  @P0 BRA `(.L_x_297) ;  /* 0xffffff5c00980947 */ /* 0x000fea000383ffff */
[----:B------:R-:W-:Y:S05]  /*b090*/  EXIT ;  /* 0x000000000000794d */ /* 0x000fea0003800000 */
.L_x_3:
[----:B0-----:R-:W-:Y:S01]  /*b0a0*/  ULDC.64 UR4, c[0x0][0x650] ;  /* 0x0001940000047ab9 */ /* 0x001fe20000000a00 */
        /* <DEDUP_REMOVED lines=25> */
.L_x_299:
[-CC-:B------:R-:W-:Y:S01]  /*b240*/  SHF.R.U64 R29, R10, R14.reuse, R11.reuse ;  /* 0x0000000e0a1d7219 */ /* 0x180fe2000000120b */
[----:B------:R-:W0:Y:S01]  /*b250*/  LDC.64 R22, c[0x0][0x640] ;  /* 0x00019000ff167b82 */ /* 0x000e220000000a00 */
[----:B------:R-:W-:Y:S01]  /*b260*/  SHF.R.U32.HI R5, RZ, R14, R11 ;  /* 0x0000000eff057219 */ /* 0x000fe2000001160b */
[----:B------:R-:W-:Y:S01]  /*b270*/  ULDC UR4, c[0x0][0x150] ;  /* 0x0000540000047ab9 */ /* 0x000fe20000000800 */
[----:B------:R-:W-:Y:S02]  /*b280*/  IADD3 R9, P0, RZ, -R29, RZ ;  /* 0x8000001dff097210 */ /* 0x000fe40007f1e0ff */
[----:B------:R-:W-:-:S03]  /*b290*/  I2FP.F32.U32 R6, R4 ;  /* 0x0000000400067245 */ /* 0x000fc60000201000 */
[----:B------:R-:W1:Y:S01]  /*b2a0*/  LDC R12, c[0x0][0x618] ;  /* 0x00018600ff0c7b82 */ /* 0x000e620000000800 */
[----:B------:R-:W-:Y:S02]  /*b2b0*/  IMAD.X R5, RZ, RZ, ~R5, P0 ;  /* 0x000000ffff057224 */ /* 0x000fe400000e0e05 */
[----:B------:R-:W-:Y:S01]  /*b2c0*/  FMUL R11, R6, UR4 ;  /* 0x00000004060b7c20 */ /* 0x000fe20008400000 */
[----:B------:R-:W-:Y:S01]  /*b2d0*/  IMAD.WIDE.U32 R6, R9, R20, R16 ;  /* 0x0000001409067225 */ /* 0x000fe200078e0010 */
[----:B------:R-:W-:-:S03]  /*b2e0*/  ULDC UR4, c[0x0][0x154] ;  /* 0x0000550000047ab9 */ /* 0x000fc60000000800 */
[----:B------:R-:W-:Y:S01]  /*b2f0*/  IMAD R8, R5, R20, RZ ;  /* 0x0000001405087224 */ /* 0x000fe200078e02ff */
[----:B------:R-:W2:Y:S01]  /*b300*/  LDC R13, c[0x0][0x144] ;  /* 0x00005100ff0d7b82 */ /* 0x000ea20000000800 */
[----:B------:R-:W3:Y:S02]  /*b310*/  F2I.U32.TRUNC.NTZ R11, R11 ;  /* 0x0000000b000b7305 */ /* 0x000ee4000020f000 */
[----:B------:R-:W-:Y:S02]  /*b320*/  IMAD R5, R9, R21, R8 ;  /* 0x0000001509057224 */ /* 0x000fe400078e0208 */
[----:B------:R-:W-:Y:S02]  /*b330*/  IMAD.MOV.U32 R8, RZ, RZ, -0x1 ;  /* 0xffffffffff087424 */ /* 0x000fe400078e00ff */
[----:B------:R-:W-:Y:S01]  /*b340*/  IMAD.IADD R5, R7, 0x1, R5 ;  /* 0x0000000107057824 */ /* 0x000fe200078e0205 */
[----:B------:R-:W4:Y:S01]  /*b350*/  LDC R20, c[0x0][0x608] ;  /* 0x00018200ff147b82 */ /* 0x000f220000000800 */
[----:B------:R-:W-:-:S02]  /*b360*/  I2FP.F32.U32 R7, R3 ;  /* 0x0000000300077245 */ /* 0x000fc40000201000 */
[----:B0-----:R-:W-:-:S03]  /*b370*/  ISETP.NE.U32.AND P0, PT, R22, RZ, PT ;  /* 0x000000ff1600720c */ /* 0x001fc60003f05070 */
[----:B------:R-:W-:Y:S01]  /*b380*/  FMUL R7, R7, UR4 ;  /* 0x0000000407077c20 */ /* 0x000fe20008400000 */
[----:B------:R-:W-:Y:S01]  /*b390*/  ISETP.NE.AND.EX P0, PT, R23, RZ, PT, P0 ;  /* 0x000000ff1700720c */ /* 0x000fe20003f05300 */
[----:B------:R-:W0:Y:S01]  /*b3a0*/  LDC R9, c[0x0][0x658] ;  /* 0x00019600ff097b82 */ /* 0x000e220000000800 */
[-C--:B-1----:R-:W-:Y:S01]  /*b3b0*/  SHF.R.U64 R10, R6, R12.reuse, R5 ;  /* 0x0000000c060a7219 */ /* 0x082fe20000001205 */
[----:B---3--:R-:W-:Y:S01]  /*b3c0*/  IMAD.MOV R6, RZ, RZ, -R11 ;  /* 0x000000ffff067224 */ /* 0x008fe200078e0a0b */
[----:B------:R-:W-:Y:S02]  /*b3d0*/  SHF.R.U32.HI R5, RZ, R12, R5 ;  /* 0x0000000cff057219 */ /* 0x000fe40000011605 */
[----:B------:R1:W3:Y:S03]  /*b3e0*/  F2I.U32.TRUNC.NTZ R12, R7 ;  /* 0x00000007000c7305 */ /* 0x0002e6000020f000 */
[----:B------:R-:W1:Y:S01]  /*b3f0*/  LDC R14, c[0x0][0x148] ;  /* 0x00005200ff0e7b82 */ /* 0x000e620000000800 */
[----:B--2---:R-:W-:-:S02]  /*b400*/  IMAD R31, R13, R6, R4 ;  /* 0x000000060d1f7224 */ /* 0x004fc400078e0204 */
[----:B------:R-:W-:-:S05]  /*b410*/  IMAD.MOV.U32 R6, RZ, RZ, 0x1 ;  /* 0x00000001ff067424 */ /* 0x000fca00078e00ff */
[----:B------:R-:W2:Y:S01]  /*b420*/  LDC R21, c[0x0][0x600] ;  /* 0x00018000ff157b82 */ /* 0x000ea20000000800 */
[-CC-:B----4-:R-:W-:Y:S02]  /*b430*/  SHF.R.U64 R13, R10, R20.reuse, R5.reuse ;  /* 0x000000140a0d7219 */ /* 0x190fe40000001205 */
[----:B------:R-:W-:-:S05]  /*b440*/  SHF.R.U32.HI R4, RZ, R20, R5 ;  /* 0x00000014ff047219 */ /* 0x000fca0000011605 */
[----:B------:R-:W4:Y:S01]  /*b450*/  LDC R24, c[0x0][0x648] ;  /* 0x00019200ff187b82 */ /* 0x000f220000000800 */
[-CC-:B0-----:R-:W-:Y:S02]  /*b460*/  SHF.R.U64 R15, R13, R9.reuse, R4.reuse ;  /* 0x000000090d0f7219 */ /* 0x181fe40000001204 */
[-C--:B------:R-:W-:Y:S02]  /*b470*/  SHF.L.U32 R8, R8, R9.reuse, RZ ;  /* 0x0000000908087219 */ /* 0x080fe400000006ff */
[-C--:B------:R-:W-:Y:S01]  /*b480*/  SHF.R.U32.HI R5, RZ, R9.reuse, R4 ;  /* 0x00000009ff057219 */ /* 0x080fe20000011604 */
[----:B------:R-:W-:Y:S01]  /*b490*/  IMAD.MOV.U32 R4, RZ, RZ, R15 ;  /* 0x000000ffff047224 */ /* 0x000fe200078e000f */
[----:B------:R-:W-:Y:S01]  /*b4a0*/  SHF.L.U32 R20, R6, R9, RZ ;  /* 0x0000000906147219 */ /* 0x000fe200000006ff */
[----:B------:R-:W0:Y:S01]  /*b4b0*/  LDC R25, c[0x0][0x638] ;  /* 0x00018e00ff197b82 */ /* 0x000e220000000800 */
[----:B------:R-:W-:-:S07]  /*b4c0*/  LOP3.LUT R26, RZ, R8, RZ, 0x33, !PT ;  /* 0x00000008ff1a7212 */ /* 0x000fce00078e33ff */
[----:B------:R-:W0:Y:S01]  /*b4d0*/  LDC R27, c[0x0][0x610] ;  /* 0x00018400ff1b7b82 */ /* 0x000e220000000800 */
[----:B-1-3--:R-:W-:Y:S05]  /*b4e0*/  @!P0 BRA `(.L_x_300) ;  /* 0x0000000000288947 */ /* 0x00afea0003800000 */
[----:B------:R-:W1:Y:S02]  /*b4f0*/  LDC R4, c[0x0][0x64c] ;  /* 0x00019300ff047b82 */ /* 0x000e640000000800 */
[----:B-1----:R-:W-:-:S05]  /*b500*/  IADD3 R9, P0, R15, R4, RZ ;  /* 0x000000040f097210 */ /* 0x002fca0007f1e0ff */
        /* <DEDUP_REMOVED lines=8> */
.L_x_300:
[----:B------:R-:W-:Y:S01]  /*b590*/  ISETP.NE.AND P0, PT, R2, 0x1, PT ;  /* 0x000000010200780c */ /* 0x000fe20003f05270 */
[----:B--2---:R-:W-:Y:S01]  /*b5a0*/  VIADD R7, R21, 0xffffffff ;  /* 0xffffffff15077836 */ /* 0x004fe20000000000 */
[----:B----4-:R-:W-:Y:S01]  /*b5b0*/  SHF.R.U64 R5, R4, R24, R5 ;  /* 0x0000001804057219 */ /* 0x010fe20000001205 */
[----:B------:R-:W-:Y:S01]  /*b5c0*/  IMAD.MOV R12, RZ, RZ, -R12 ;  /* 0x000000ffff0c7224 */ /* 0x000fe200078e0a0c */
[----:B------:R-:W-:Y:S02]  /*b5d0*/  LOP3.LUT R4, R13, R26, RZ, 0xc0, !PT ;  /* 0x0000001a0d047212 */ /* 0x000fe400078ec0ff */
[----:B------:R-:W-:Y:S01]  /*b5e0*/  LOP3.LUT R10, R10, R7, RZ, 0xc0, !PT ;  /* 0x000000070a0a7212 */ /* 0x000fe200078ec0ff */
[----:B------:R-:W-:Y:S02]  /*b5f0*/  IMAD.MOV R6, RZ, RZ, -R5 ;  /* 0x000000ffff067224 */ /* 0x000fe400078e0a05 */
[----:B------:R-:W-:-:S04]  /*b600*/  IMAD R4, R20, R5, R4 ;  /* 0x0000000514047224 */ /* 0x000fc800078e0204 */
[----:B------:R-:W-:Y:S02]  /*b610*/  @P0 IMAD R31, R14, R12, R3 ;  /* 0x0000000c0e1f0224 */ /* 0x000fe400078e0203 */
[----:B0-----:R-:W-:Y:S02]  /*b620*/  IMAD R3, R6, R25, R15 ;  /* 0x0000001906037224 */ /* 0x001fe400078e020f */
[----:B------:R-:W-:Y:S02]  /*b630*/  IMAD R31, R4, R27, R31 ;  /* 0x0000001b041f7224 */ /* 0x000fe400078e021f */
[----:B------:R-:W-:Y:S02]  /*b640*/  IMAD R4, R3, R21, R10 ;  /* 0x0000001503047224 */ /* 0x000fe400078e020a */
[----:B------:R-:W-:-:S03]  /*b650*/  IMAD.MOV.U32 R6, RZ, RZ, 0x1 ;  /* 0x00000001ff067424 */ /* 0x000fc600078e00ff */
[----:B------:R-:W-:Y:S02]  /*b660*/  SEL R30, R4, R31, !P0 ;  /* 0x0000001f041e7207 */ /* 0x000fe40004000000 */
[----:B------:R-:W-:-:S07]  /*b670*/  SEL R31, R31, R4, !P0 ;  /* 0x000000041f1f7207 */ /* 0x000fce0004000000 */
.L_x_298:
[----:B------:R-:W-:-:S08]  /*b680*/  NOP ;  /* 0x0000000000007918 */ /* 0x000fd00000000000 */
[----:B------:R-:W0:-:S00]  /*b690*/  USETMAXREG.DEALLOC.CTAPOOL 0x28 ;  /* 0x00000028000079c8 */ /* 0x000e0000080e0500 */
[----:B0-----:R-:W-:-:S13]  /*b6a0*/  ISETP.NE.AND P0, PT, R0, RZ, PT ;  /* 0x000000ff0000720c */ /* 0x001fda0003f05270 */
[----:B------:R-:W-:Y:S05]  /*b6b0*/  @P0 EXIT ;  /* 0x000000000000094d */ /* 0x000fea0003800000 */
[----:B------:R-:W-:Y:S01]  /*b6c0*/  LOP3.LUT P0, RZ, R6, 0xff, RZ, 0xc0, !PT ;  /* 0x000000ff06ff7812 */ /* 0x000fe2000780c0ff */
[----:B------:R-:W-:Y:S02]  /*b6d0*/  IMAD.MOV.U32 R27, RZ, RZ, 0x1 ;  /* 0x00000001ff1b7424 */ /* 0x000fe400078e00ff */
[----:B------:R-:W-:-:S10]  /*b6e0*/  IMAD.MOV.U32 R28, RZ, RZ, RZ ;  /* 0x000000ffff1c7224 */ /* 0x000fd400078e00ff */
[----:B------:R-:W-:Y:S05]  /*b6f0*/  @!P0 BRA `(.L_x_301) ;  /* 0x0000001400208947 */ /* 0x000fea0003800000 */
[----:B------:R-:W0:Y:S01]  /*b700*/  LDC R0, c[0x0][0x28c] ;  /* 0x0000a300ff007b82 */ /* 0x000e220000000800 */
[----:B------:R-:W-:Y:S01]  /*b710*/  ULDC UR37, c[0x0][0x658] ;  /* 0x0001960000257ab9 */ /* 0x000fe20000000800 */
[----:B------:R-:W-:Y:S01]  /*b720*/  UMOV UR5, 0xffffffff ;  /* 0xffffffff00057882 */ /* 0x000fe20000000000 */
[----:B------:R-:W-:Y:S01]  /*b730*/  ULDC UR4, c[0x0][0xc] ;  /* 0x0000030000047ab9 */ /* 0x000fe20000000800 */
[----:B------:R-:W-:Y:S01]  /*b740*/  USHF.L.U32 UR38, UR5, UR37, URZ ;  /* 0x0000002505267299 */ /* 0x000fe2000800063f */
[C---:B------:R-:W-:Y:S01]  /*b750*/  LOP3.LUT P1, RZ, R18.reuse, 0x7f, RZ, 0xc0, !PT ;  /* 0x0000007f12ff7812 */ /* 0x040fe2000782c0ff */
[----:B------:R-:W-:Y:S01]  /*b760*/  UMOV UR6, 0x1 ;  /* 0x0000000100067882 */ /* 0x000fe20000000000 */
[----:B------:R-:W-:Y:S01]  /*b770*/  LOP3.LUT P0, RZ, R18, 0x1f, RZ, 0xc0, !PT ;  /* 0x0000001f12ff7812 */ /* 0x000fe2000780c0ff */
[----:B------:R-:W-:Y:S01]  /*b780*/  ULDC UR5, c[0x0][0x10] ;  /* 0x0000040000057ab9 */ /* 0x000fe20000000800 */
[----:B------:R-:W-:Y:S01]  /*b790*/  USHF.L.U32 UR37, UR6, UR37, URZ ;  /* 0x0000002506257299 */ /* 0x000fe2000800063f */
[----:B------:R-:W-:Y:S01]  /*b7a0*/  BSSY B7, `(.L_x_301) ;  /* 0x000013d000077945 */ /* 0x000fe20003800000 */
[----:B------:R-:W-:Y:S01]  /*b7b0*/  UIMAD.WIDE.U32 UR4, UR4, UR5, URZ ;  /* 0x00000005040472a5 */ /* 0x000fe2000f8e003f */
[----:B------:R-:W-:Y:S01]  /*b7c0*/  PLOP3.LUT P0, PT, P0, P1, PT, 0x8a, 0x0 ;  /* 0x000000000000781c */ /* 0x000fe20000703172 */
[----:B------:R-:W-:Y:S01]  /*b7d0*/  ULDC UR6, c[0x0][0x14] ;  /* 0x0000050000067ab9 */ /* 0x000fe20000000800 */
[----:B------:R-:W-:Y:S01]  /*b7e0*/  P2R R4, PR, RZ, 0x2 ;  /* 0x00000002ff047803 */ /* 0x000fe20000000000 */
[----:B------:R-:W-:Y:S01]  /*b7f0*/  UIMAD.WIDE.U32 UR54, UR4, UR6, URZ ;  /* 0x00000006043672a5 */ /* 0x000fe2000f8e003f */
[----:B------:R-:W-:Y:S01]  /*b800*/  IMAD.MOV.U32 R24, RZ, RZ, 0x1 ;  /* 0x00000001ff187424 */ /* 0x000fe200078e00ff */
[----:B------:R-:W-:Y:S01]  /*b810*/  UIMAD UR45, UR5, UR6, URZ ;  /* 0x00000006052d72a4 */ /* 0x000fe2000f8e023f */
[----:B------:R-:W-:Y:S01]  /*b820*/  LOP3.LUT R26, R19, 0x2, RZ, 0xfc, !PT ;  /* 0x00000002131a7812 */ /* 0x000fe200078efcff */
[----:B------:R-:W-:Y:S01]  /*b830*/  IMAD.MOV.U32 R27, RZ, RZ, 0x1 ;  /* 0x00000001ff1b7424 */ /* 0x000fe200078e00ff */
[----:B------:R-:W-:Y:S01]  /*b840*/  P2R R32, PR, RZ, 0x1 ;  /* 0x00000001ff207803 */ /* 0x000fe20000000000 */
[----:B------:R-:W-:Y:S01]  /*b850*/  IMAD.MOV.U32 R28, RZ, RZ, RZ ;  /* 0x000000ffff1c7224 */ /* 0x000fe200078e00ff */
[----:B------:R-:W-:Y:S01]  /*b860*/  ULDC UR39, c[0x0][0x600] ;  /* 0x0001800000277ab9 */ /* 0x000fe20000000800 */
[----:B------:R-:W-:Y:S01]  /*b870*/  ULOP3.LUT UR38, URZ, UR38, URZ, 0x33, !UPT ;  /* 0x000000263f267292 */ /* 0x000fe2000f8e333f */
[----:B0-----:R-:W-:Y:S01]  /*b880*/  VIADD R0, R0, 0x3f ;  /* 0x0000003f00007836 */ /* 0x001fe20000000000 */
[----:B------:R-:W-:-:S02]  /*b890*/  UIADD3 UR39, UR39, -0x1, URZ ;  /* 0xffffffff27277890 */ /* 0x000fc4000fffe03f */
[----:B------:R-:W-:Y:S02]  /*b8a0*/  UIADD3 UR45, UR55, UR45, URZ ;  /* 0x0000002d372d7290 */ /* 0x000fe4000fffe03f */
[----:B------:R-:W-:Y:S01]  /*b8b0*/  SHF.R.S32.HI R3, RZ, 0x1f, R0 ;  /* 0x0000001fff037819 */ /* 0x000fe20000011400 */
[----:B------:R-:W-:-:S03]  /*b8c0*/  ULDC.64 UR46, c[0x0][0x198] ;  /* 0x00006600002e7ab9 */ /* 0x000fc60000000a00 */
[----:B------:R-:W-:-:S04]  /*b8d0*/  LEA.HI R3, R3, R0, RZ, 0x6 ;  /* 0x0000000003037211 */ /* 0x000fc800078f30ff */
[----:B------:R-:W-:-:S05]  /*b8e0*/  SHF.R.S32.HI R25, RZ, 0x6, R3 ;  /* 0x00000006ff197819 */ /* 0x000fca0000011403 */
[----:B------:R-:W-:-:S07]  /*b8f0*/  VIADD R23, R25, 0x1 ;  /* 0x0000000119177836 */ /* 0x000fce0000000000 */
.L_x_315:
[----:B------:R-:W-:-:S03]  /*b900*/  UMOV UR4, 0xffffffff ;  /* 0xffffffff00047882 */ /* 0x000fc60000000000 */
[----:B------:R-:W-:Y:S05]  /*b910*/  BRA.DIV UR4, `(.L_x_302) ;  /* 0x0000001604687947 */ /* 0x000fea000b800000 */
[----:B------:R-:W-:-:S13]  /*b920*/  ELECT P6, URZ, PT ;  /* 0x00000000003f782f */ /* 0x000fda00038c0000 */
.L_x_326:
[----:B------:R-:W-:Y:S04]  /*b930*/  BSSY B6, `(.L_x_303) ;  /* 0x00000b1000067945 */ /* 0x000fe80003800000 */
[----:B------:R-:W-:Y:S05]  /*b940*/  @!P6 BRA `(.L_x_304) ;  /* 0x0000000800bce947 */ /* 0x000fea0003800000 */
[----:B------:R-:W0:Y:S01]  /*b950*/  S2R R3, SR_CgaCtaId ;  /* 0x0000000000037919 */ /* 0x000e220000008800 */
[----:B------:R-:W-:-:S04]  /*b960*/  MOV R22, 0x400 ;  /* 0x0000040000167802 */ /* 0x000fc80000000f00 */
[----:B0-----:R-:W-:-:S05]  /*b970*/  LEA R22, R3, R22, 0x18 ;  /* 0x0000001603167211 */ /* 0x001fca00078ec0ff */
[----:B------:R-:W-:-:S05]  /*b980*/  VIADD R0, R22, 0x800 ;  /* 0x0000080016007836 */ /* 0x000fca0000000000 */
[----:B------:R-:W-:-:S13]  /*b990*/  LOP3.LUT P0, RZ, R0, 0x9f, RZ, 0xc0, !PT ;  /* 0x0000009f00ff7812 */ /* 0x000fda000780c0ff */
[----:B------:R-:W-:Y:S05]  /*b9a0*/  @!P0 BRA `(.L_x_305) ;  /* 0x0000000000408947 */ /* 0x000fea0003800000 */
[----:B------:R-:W-:Y:S01]  /*b9b0*/  MOV R14, 0x0 ;  /* 0x00000000000e7802 */ /* 0x000fe20000000f00 */
[----:B------:R-:W-:Y:S01]  /*b9c0*/  ULDC.64 UR4, c[0x4][0x70] ;  /* 0x01001c0000047ab9 */ /* 0x000fe20000000a00 */
[----:B------:R-:W-:Y:S01]  /*b9d0*/  ULDC.64 UR6, c[0x4][0x8] ;  /* 0x0100020000067ab9 */ /* 0x000fe20000000a00 */
[----:B------:R-:W-:Y:S02]  /*b9e0*/  IMAD.U32 R4, RZ, RZ, UR4 ;  /* 0x00000004ff047e24 */ /* 0x000fe4000f8e00ff */
[----:B------:R-:W-:Y:S01]  /*b9f0*/  IMAD.U32 R5, RZ, RZ, UR5 ;  /* 0x00000005ff057e24 */ /* 0x000fe2000f8e00ff */
[----:B------:R-:W0:Y:S01]  /*ba00*/  LDC.64 R14, c[0x4][R14] ;  /* 0x010000000e0e7b82 */ /* 0x000e220000000a00 */
[----:B------:R-:W-:Y:S01]  /*ba10*/  ULDC.64 UR4, c[0x4][0x78] ;  /* 0x01001e0000047ab9 */ /* 0x000fe20000000a00 */
[----:B------:R-:W-:Y:S02]  /*ba20*/  IMAD.U32 R10, RZ, RZ, UR6 ;  /* 0x00000006ff0a7e24 */ /* 0x000fe4000f8e00ff */
[----:B------:R-:W-:-:S02]  /*ba30*/  IMAD.U32 R6, RZ, RZ, UR4 ;  /* 0x00000004ff067e24 */ /* 0x000fc4000f8e00ff */
[----:B------:R-:W-:Y:S02]  /*ba40*/  IMAD.U32 R7, RZ, RZ, UR5 ;  /* 0x00000005ff077e24 */ /* 0x000fe4000f8e00ff */
[----:B------:R-:W-:Y:S02]  /*ba50*/  IMAD.U32 R11, RZ, RZ, UR7 ;  /* 0x00000007ff0b7e24 */ /* 0x000fe4000f8e00ff */
[----:B------:R-:W-:Y:S02]  /*ba60*/  IMAD.MOV.U32 R8, RZ, RZ, 0x70 ;  /* 0x00000070ff087424 */ /* 0x000fe400078e00ff */
[----:B------:R-:W-:Y:S02]  /*ba70*/  IMAD.MOV.U32 R12, RZ, RZ, 0x1 ;  /* 0x00000001ff0c7424 */ /* 0x000fe400078e00ff */
[----:B------:R-:W-:-:S07]  /*ba80*/  IMAD.MOV.U32 R13, RZ, RZ, RZ ;  /* 0x000000ffff0d7224 */ /* 0x000fce00078e00ff */
[----:B------:R-:W-:-:S07]  /*ba90*/  LEPC R20, `(.L_x_305) ;  /* 0x000000001014794e */ /* 0x000fce0000000000 */
[----:B0-----:R-:W-:Y:S05]  /*baa0*/  CALL.ABS.NOINC R14 ;  /* 0x000000000e007343 */ /* 0x001fea0003c00000 */
.L_x_305:
        /* <DEDUP_REMOVED lines=19> */
.L_x_306:
[----:B------:R-:W0:Y:S02]  /*bbe0*/  LDC R0, c[0x0][0x28c] ;  /* 0x0000a300ff007b82 */ /* 0x000e240000000800 */
[----:B0-----:R-:W-:-:S13]  /*bbf0*/  ISETP.GE.AND P0, PT, R0, 0x1, PT ;  /* 0x000000010000780c */ /* 0x001fda0003f06270 */
[----:B------:R-:W-:Y:S05]  /*bc00*/  @!P0 BRA `(.L_x_304) ;  /* 0x00000008000c8947 */ /* 0x000fea0003800000 */
[----:B------:R-:W-:Y:S02]  /*bc10*/  IMAD.SHL.U32 R31, R31, 0x80, RZ ;  /* 0x000000801f1f7824 */ /* 0x000fe400078e00ff */
[----:B------:R-:W-:Y:S02]  /*bc20*/  IMAD.SHL.U32 R30, R30, 0x100, RZ ;  /* 0x000001001e1e7824 */ /* 0x000fe400078e00ff */
[----:B------:R-:W-:Y:S02]  /*bc30*/  IMAD.MOV.U32 R6, RZ, RZ, RZ ;  /* 0x000000ffff067224 */ /* 0x000fe400078e00ff */
[----:B------:R-:W-:Y:S02]  /*bc40*/  IMAD.MOV.U32 R0, RZ, RZ, R23 ;  /* 0x000000ffff007224 */ /* 0x000fe400078e0017 */
[----:B------:R-:W-:Y:S02]  /*bc50*/  IMAD.MOV.U32 R3, RZ, RZ, R27 ;  /* 0x000000ffff037224 */ /* 0x000fe400078e001b */
[----:B------:R-:W-:-:S02]  /*bc60*/  IMAD.MOV.U32 R5, RZ, RZ, R28 ;  /* 0x000000ffff057224 */ /* 0x000fc400078e001c */
[C---:B------:R-:W-:Y:S02]  /*bc70*/  VIADD R7, R31.reuse, 0x8 ;  /* 0x000000081f077836 */ /* 0x040fe40000000000 */
[C---:B------:R-:W-:Y:S02]  /*bc80*/  VIADD R8, R31.reuse, 0x10 ;  /* 0x000000101f087836 */ /* 0x040fe40000000000 */
[C---:B------:R-:W-:Y:S02]  /*bc90*/  VIADD R9, R31.reuse, 0x18 ;  /* 0x000000181f097836 */ /* 0x040fe40000000000 */
[C---:B------:R-:W-:Y:S02]  /*bca0*/  VIADD R10, R31.reuse, 0x20 ;  /* 0x000000201f0a7836 */ /* 0x040fe40000000000 */
[C---:B------:R-:W-:Y:S02]  /*bcb0*/  VIADD R11, R31.reuse, 0x28 ;  /* 0x000000281f0b7836 */ /* 0x040fe40000000000 */
[----:B------:R-:W-:-:S02]  /*bcc0*/  VIADD R12, R31, 0x30 ;  /* 0x000000301f0c7836 */ /* 0x000fc40000000000 */
        /* <DEDUP_REMOVED lines=8> */
[----:B------:R-:W-:-:S07]  /*bd50*/  VIADD R36, R31, 0x78 ;  /* 0x000000781f247836 */ /* 0x000fce0000000000 */
.L_x_310:
[----:B------:R-:W-:Y:S01]  /*bd60*/  IMAD R4, R5, 0x8, R22 ;  /* 0x0000000805047824 */ /* 0x000fe200078e0216 */
[----:B------:R-:W-:-:S04]  /*bd70*/  SHF.L.U32 R37, R3, 0x1f, RZ ;  /* 0x0000001f03257819 */ /* 0x000fc800000006ff */
[----:B------:R-:W0:Y:S02]  /*bd80*/  SYNCS.PHASECHK.TRANS64.TRYWAIT P0, [R4+URZ+0x10], R37 ;  /* 0x00001025040075a7 */ /* 0x000e24000800017f */
[----:B0-----:R-:W-:Y:S05]  /*bd90*/  @!P0 BRA `(.L_x_307) ;  /* 0x0000001000688947 */ /* 0x001fea0003800000 */
.L_x_327:
[----:B------:R-:W-:-:S13]  /*bda0*/  LOP3.LUT P0, RZ, R18, 0x7f, RZ, 0xc0, !PT ;  /* 0x0000007f12ff7812 */ /* 0x000fda000780c0ff */
[----:B0-----:R-:W0:Y:S02]  /*bdb0*/  @!P0 LDC R37, c[0x0][0x500] ;  /* 0x00014000ff258b82 */ /* 0x001e240000000800 */
[----:B0-----:R0:W-:Y:S02]  /*bdc0*/  @!P0 SYNCS.ARRIVE.TRANS64 RZ, [R4+URZ], R37 ;  /* 0x0000002504ff89a7 */ /* 0x0011e4000800003f */
[----:B0-----:R-:W-:-:S04]  /*bdd0*/  PRMT R37, R26, 0x9910, RZ ;  /* 0x000099101a257816 */ /* 0x001fc800000000ff */
[----:B------:R-:W-:-:S13]  /*bde0*/  ISETP.NE.AND P0, PT, R37, 0x2, PT ;  /* 0x000000022500780c */ /* 0x000fda0003f05270 */
[----:B------:R-:W-:Y:S05]  /*bdf0*/  @P0 BRA `(.L_x_308) ;  /* 0x0000000000040947 */ /* 0x000fea0003800000 */
[----:B------:R-:W-:Y:S01]  /*be00*/  BPT.TRAP 0x1 ;  /* 0x000000040000795c */ /* 0x000fe20000300000 */
.L_x_308:
[----:B------:R-:W-:-:S13]  /*be10*/  ISETP.NE.AND P0, PT, R32, RZ, PT ;  /* 0x000000ff2000720c */ /* 0x000fda0003f05270 */
[----:B------:R-:W-:Y:S05]  /*be20*/  @P0 BRA `(.L_x_309) ;  /* 0x0000000000040947 */ /* 0x000fea0003800000 */
[----:B------:R-:W-:Y:S01]  /*be30*/  BPT.TRAP 0x1 ;  /* 0x000000040000795c */ /* 0x000fe20000300000 */
.L_x_309:
[----:B------:R-:W-:Y:S01]  /*be40*/  R2UR UR9, R4 ;  /* 0x00000000040972ca */ /* 0x000fe200000e0000 */
[--C-:B------:R-:W-:Y:S01]  /*be50*/  IMAD R4, R5, 0x8000, R22.reuse ;  /* 0x0000800005047824 */ /* 0x100fe200078e0216 */
[----:B------:R-:W-:Y:S01]  /*be60*/  R2UR UR11, R6 ;  /* 0x00000000060b72ca */ /* 0x000fe200000e0000 */
[----:B------:R-:W-:Y:S01]  /*be70*/  UIADD3 UR14, UP0, UR46, 0xf0, URZ ;  /* 0x000000f02e0e7890 */ /* 0x000fe2000ff1e03f */
[----:B------:R-:W-:Y:S01]  /*be80*/  R2UR UR12, R29 ;  /* 0x000000001d0c72ca */ /* 0x000fe200000e0000 */
[----:B------:R-:W-:Y:S01]  /*be90*/  UMOV UR6, 0x0 ;  /* 0x0000000000067882 */ /* 0x000fe20000000000 */
[----:B------:R-:W-:Y:S01]  /*bea0*/  R2UR UR5, R4 ;  /* 0x00000000040572ca */ /* 0x000fe200000e0000 */
[----:B------:R-:W-:Y:S01]  /*beb0*/  UIADD3.X UR15, URZ, UR47, URZ, UP0, !UPT ;  /* 0x0000002f3f0f7290 */ /* 0x000fe200087fe43f */
[----:B------:R-:W-:Y:S01]  /*bec0*/  R2UR UR10, R31 ;  /* 0x000000001f0a72ca */ /* 0x000fe200000e0000 */
[----:B------:R-:W-:Y:S01]  /*bed0*/  UMOV UR7, 0x10000000 ;  /* 0x1000000000077882 */ /* 0x000fe20000000000 */
[----:B------:R-:W-:Y:S01]  /*bee0*/  R2UR UR34, R7 ;  /* 0x00000000072272ca */ /* 0x000fe200000e0000 */
[----:B------:R-:W-:Y:S01]  /*bef0*/  IMAD R4, R5, 0x10000, R22 ;  /* 0x0001000005047824 */ /* 0x000fe200078e0216 */
[----:B------:R-:W-:Y:S01]  /*bf00*/  R2UR UR26, R8 ;  /* 0x00000000081a72ca */ /* 0x000fe200000e0000 */
[----:B------:R-:W-:Y:S01]  /*bf10*/  UMOV UR33, UR9 ;  /* 0x0000000900217c82 */ /* 0x000fe20008000000 */
[----:B------:R-:W-:Y:S01]  /*bf20*/  R2UR UR18, R9 ;  /* 0x00000000091272ca */ /* 0x000fe200000e0000 */
[----:B------:R-:W-:Y:S01]  /*bf30*/  UMOV UR35, UR11 ;  /* 0x0000000b00237c82 */ /* 0x000fe20008000000 */
[----:B------:R-:W-:Y:S01]  /*bf40*/  R2UR UR58, R11 ;  /* 0x000000000b3a72ca */ /* 0x000fe200000e0000 */
[----:B------:R-:W-:Y:S01]  /*bf50*/  UMOV UR36, UR12 ;  /* 0x0000000c00247c82 */ /* 0x000fe20008000000 */
[----:B------:R-:W-:Y:S01]  /*bf60*/  UMOV UR25, UR9 ;  /* 0x0000000900197c82 */ /* 0x000fe20008000000 */
[----:B------:R-:W-:Y:S01]  /*bf70*/  UIADD3 UR8, UR5, 0x800, URZ ;  /* 0x0000080005087890 */ /* 0x000fe2000fffe03f */
[----:B------:R-:W-:Y:S01]  /*bf80*/  R2UR UR50, R12 ;  /* 0x000000000c3272ca */ /* 0x000fe200000e0000 */
[----:B------:R-:W-:Y:S01]  /*bf90*/  UIADD3 UR32, UR5, 0x1000, URZ ;  /* 0x0000100005207890 */ /* 0x000fe2000fffe03f */
[----:B------:R-:W-:Y:S01]  /*bfa0*/  R2UR UR42, R13 ;  /* 0x000000000d2a72ca */ /* 0x000fe200000e0000 */
[----:B------:R-:W-:Y:S01]  /*bfb0*/  UIADD3 UR24, UR5, 0x1800, URZ ;  /* 0x0000180005187890 */ /* 0x000fe2000fffe03f */
[----:B------:R-:W-:Y:S01]  /*bfc0*/  R2UR UR4, R4 ;  /* 0x00000000040472ca */ /* 0x000fe200000e0000 */
[----:B------:R-:W-:Y:S01]  /*bfd0*/  UIADD3 UR16, UR5, 0x2000, URZ ;  /* 0x0000200005107890 */ /* 0x000fe2000fffe03f */
[----:B------:R-:W-:Y:S01]  /*bfe0*/  VIADD R0, R0, 0xffffffff ;  /* 0xffffffff00007836 */ /* 0x000fe20000000000 */
[----:B------:R-:W-:Y:S01]  /*bff0*/  UMOV UR27, UR11 ;  /* 0x0000000b001b7c82 */ /* 0x000fe20008000000 */
[----:B------:R0:W-:Y:S01]  /*c000*/  UTMALDG.3D [UR8], [UR14], desc[UR6] ;  /* 0x000006080e0075b4 */ /* 0x0001e20008011000 */
[----:B------:R-:W-:Y:S01]  /*c010*/  UMOV UR28, UR12 ;  /* 0x0000000c001c7c82 */ /* 0x000fe20008000000 */
[----:B------:R-:W-:Y:S01]  /*c020*/  UMOV UR17, UR9 ;  /* 0x0000000900117c82 */ /* 0x000fe20008000000 */
[----:B------:R-:W-:Y:S01]  /*c030*/  UMOV UR19, UR11 ;  /* 0x0000000b00137c82 */ /* 0x000fe20008000000 */
[----:B------:R-:W-:Y:S01]  /*c040*/  UMOV UR20, UR12 ;  /* 0x0000000c00147c82 */ /* 0x000fe20008000000 */
[----:B------:R-:W-:Y:S01]  /*c050*/  UIADD3 UR56, UR5, 0x3000, URZ ;  /* 0x0000300005387890 */ /* 0x000fe2000fffe03f */
[----:B------:R-:W-:Y:S01]  /*c060*/  ISETP.GT.AND P1, PT, R0, 0x1, PT ;  /* 0x000000010000780c */ /* 0x000fe20003f24270 */
[----:B------:R-:W-:Y:S01]  /*c070*/  UIADD3 UR48, UR5, 0x3800, URZ ;  /* 0x0000380005307890 */ /* 0x000fe2000fffe03f */
[----:B------:R1:W-:Y:S01]  /*c080*/  UTMALDG.3D [UR32], [UR14], desc[UR6] ;  /* 0x000006200e0075b4 */ /* 0x0003e20008011000 */
[----:B------:R-:W-:Y:S01]  /*c090*/  UIADD3 UR40, UR5, 0x4000, URZ ;  /* 0x0000400005287890 */ /* 0x000fe2000fffe03f */
[----:B------:R-:W-:Y:S01]  /*c0a0*/  VIADD R5, R5, 0x1 ;  /* 0x0000000105057836 */ /* 0x000fe20000000000 */
[----:B------:R-:W-:Y:S01]  /*c0b0*/  UMOV UR57, UR9 ;  /* 0x0000000900397c82 */ /* 0x000fe20008000000 */
[----:B------:R-:W-:Y:S01]  /*c0c0*/  UMOV UR59, UR11 ;  /* 0x0000000b003b7c82 */ /* 0x000fe20008000000 */
[----:B------:R-:W-:Y:S01]  /*c0d0*/  UMOV UR60, UR12 ;  /* 0x0000000c003c7c82 */ /* 0x000fe20008000000 */
[----:B------:R-:W-:Y:S01]  /*c0e0*/  UMOV UR49, UR9 ;  /* 0x0000000900317c82 */ /* 0x000fe20008000000 */
[----:B------:R-:W-:Y:S01]  /*c0f0*/  UMOV UR51, UR11 ;  /* 0x0000000b00337c82 */ /* 0x000fe20008000000 */
[----:B------:R2:W-:Y:S01]  /*c100*/  UTMALDG.3D [UR24], [UR14], desc[UR6] ;  /* 0x000006180e0075b4 */ /* 0x0005e20008011000 */
[----:B------:R-:W-:Y:S01]  /*c110*/  UMOV UR52, UR12 ;  /* 0x0000000c00347c82 */ /* 0x000fe20008000000 */
[----:B------:R-:W-:Y:S01]  /*c120*/  UMOV UR41, UR9 ;  /* 0x0000000900297c82 */ /* 0x000fe20008000000 */
[----:B------:R-:W-:Y:S01]  /*c130*/  UMOV UR43, UR11 ;  /* 0x0000000b002b7c82 */ /* 0x000fe20008000000 */
[----:B------:R-:W-:Y:S01]  /*c140*/  UMOV UR44, UR12 ;  /* 0x0000000c002c7c82 */ /* 0x000fe20008000000 */
[----:B------:R-:W-:Y:S01]  /*c150*/  UIADD3 UR22, UP0, UR46, 0x1f0, URZ ;  /* 0x000001f02e167890 */ /* 0x000fe2000ff1e03f */
[----:B------:R-:W-:Y:S01]  /*c160*/  ISETP.NE.AND P0, PT, R5, 0x2, PT ;  /* 0x000000020500780c */ /* 0x000fe20003f05270 */
[----:B------:R-:W-:Y:S01]  /*c170*/  VIADD R6, R6, 0x40 ;  /* 0x0000004006067836 */ /* 0x000fe20000000000 */
[----:B0-----:R-:W-:Y:S01]  /*c180*/  R2UR UR10, R10 ;  /* 0x000000000a0a72ca */ /* 0x001fe200000e0000 */
[----:B------:R-:W-:Y:S01]  /*c190*/  UIADD3 UR8, UR5, 0x2800, URZ ;  /* 0x0000280005087890 */ /* 0x000fe2000fffe03f */
[----:B------:R0:W-:Y:S01]  /*c1a0*/  UTMALDG.3D [UR16], [UR14], desc[UR6] ;  /* 0x000006100e0075b4 */ /* 0x0001e20008011000 */
[----:B------:R-:W-:Y:S01]  /*c1b0*/  UIADD3.X UR23, URZ, UR47, URZ, UP0, !UPT ;  /* 0x0000002f3f177290 */ /* 0x000fe200087fe43f */
[----:B------:R-:W-:-:S02]  /*c1c0*/  SEL R4, RZ, 0x1, P0 ;  /* 0x00000001ff047807 */ /* 0x000fc40000000000 */
[----:B------:R-:W-:Y:S02]  /*c1d0*/  SEL R5, R5, RZ, P0 ;  /* 0x000000ff05057207 */ /* 0x000fe40000000000 */
[----:B-1----:R-:W-:Y:S01]  /*c1e0*/  R2UR UR34, R14 ;  /* 0x000000000e2272ca */ /* 0x002fe200000e0000 */
[----:B------:R-:W-:Y:S01]  /*c1f0*/  UIADD3 UR32, UR5, 0x4800, URZ ;  /* 0x0000480005207890 */ /* 0x000fe2000fffe03f */
[----:B------:R-:W-:-:S03]  /*c200*/  LOP3.LUT R3, R3, R4, RZ, 0x3c, !PT ;  /* 0x0000000403037212 */ /* 0x000fc600078e3cff */
[----:B------:R1:W-:Y:S01]  /*c210*/  UTMALDG.3D [UR8], [UR14], desc[UR6] ;  /* 0x000006080e0075b4 */ /* 0x0003e20008011000 */
[----:B--2---:R-:W-:Y:S01]  /*c220*/  R2UR UR26, R15 ;  /* 0x000000000f1a72ca */ /* 0x004fe200000e0000 */
[----:B------:R-:W-:Y:S01]  /*c230*/  UIADD3 UR24, UR5, 0x5000, URZ ;  /* 0x0000500005187890 */ /* 0x000fe2000fffe03f */
[----:B------:R-:W-:Y:S01]  /*c240*/  UTMALDG.3D [UR56], [UR14], desc[UR6] ;  /* 0x000006380e0075b4 */ /* 0x000fe20008011000 */
[----:B0-----:R-:W-:Y:S01]  /*c250*/  R2UR UR18, R20 ;  /* 0x00000000141272ca */ /* 0x001fe200000e0000 */
[----:B------:R-:W-:Y:S01]  /*c260*/  UIADD3 UR16, UR5, 0x5800, URZ ;  /* 0x0000580005107890 */ /* 0x000fe2000fffe03f */
[----:B------:R0:W-:Y:S01]  /*c270*/  UTMALDG.3D [UR48], [UR14], desc[UR6] ;  /* 0x000006300e0075b4 */ /* 0x0001e20008011000 */
[----:B-1----:R-:W-:Y:S01]  /*c280*/  R2UR UR10, R21 ;  /* 0x00000000150a72ca */ /* 0x002fe200000e0000 */
[----:B------:R1:W-:Y:S01]  /*c290*/  UTMALDG.3D [UR40], [UR14], desc[UR6] ;  /* 0x000006280e0075b4 */ /* 0x0003e20008011000 */
[----:B------:R-:W-:Y:S01]  /*c2a0*/  UIADD3 UR8, UR5, 0x6000, URZ ;  /* 0x0000600005087890 */ /* 0x000fe2000fffe03f */
[----:B------:R2:W-:Y:S01]  /*c2b0*/  UTMALDG.3D [UR32], [UR14], desc[UR6] ;  /* 0x000006200e0075b4 */ /* 0x0005e20008011000 */
[----:B0-----:R-:W-:-:S03]  /*c2c0*/  R2UR UR50, R33 ;  /* 0x00000000213272ca */ /* 0x001fc600000e0000 */
[----:B------:R0:W-:Y:S01]  /*c2d0*/  UTMALDG.3D [UR24], [UR14], desc[UR6] ;  /* 0x000006180e0075b4 */ /* 0x0001e20008011000 */
[----:B------:R-:W-:Y:S01]  /*c2e0*/  UIADD3 UR48, UR5, 0x6800, URZ ;  /* 0x0000680005307890 */ /* 0x000fe2000fffe03f */
[----:B-1----:R-:W-:Y:S01]  /*c2f0*/  R2UR UR42, R34 ;  /* 0x00000000222a72ca */ /* 0x002fe200000e0000 */
[----:B------:R1:W-:Y:S01]  /*c300*/  UTMALDG.3D [UR16], [UR14], desc[UR6] ;  /* 0x000006100e0075b4 */ /* 0x0003e20008011000 */
[----:B------:R-:W-:Y:S01]  /*c310*/  UIADD3 UR40, UR5, 0x7000, URZ ;  /* 0x0000700005287890 */ /* 0x000fe2000fffe03f */
[----:B--2---:R-:W-:Y:S01]  /*c320*/  R2UR UR34, R35 ;  /* 0x00000000232272ca */ /* 0x004fe200000e0000 */
[----:B------:R-:W-:Y:S01]  /*c330*/  UIADD3 UR32, UR5, 0x7800, URZ ;  /* 0x0000780005207890 */ /* 0x000fe2000fffe03f */
[----:B------:R2:W-:Y:S01]  /*c340*/  UTMALDG.3D [UR8], [UR14], desc[UR6] ;  /* 0x000006080e0075b4 */ /* 0x0005e20008011000 */
[----:B0-----:R-:W-:Y:S01]  /*c350*/  R2UR UR26, R36 ;  /* 0x00000000241a72ca */ /* 0x001fe200000e0000 */
[----:B------:R-:W-:Y:S01]  /*c360*/  UIADD3 UR24, UR5, 0x8000, URZ ;  /* 0x0000800005187890 */ /* 0x000fe2000fffe03f */
[----:B------:R0:W-:Y:S01]  /*c370*/  UTMALDG.3D [UR48], [UR14], desc[UR6] ;  /* 0x000006300e0075b4 */ /* 0x0001e20008011000 */
[----:B-1----:R-:W-:Y:S01]  /*c380*/  R2UR UR19, R30 ;  /* 0x000000001e1372ca */ /* 0x002fe200000e0000 */
[----:B------:R-:W-:-:S03]  /*c390*/  UIADD3 UR16, UR4, 0x10800, URZ ;  /* 0x0001080004107890 */ /* 0x000fc6000fffe03f */
[----:B------:R0:W-:Y:S01]  /*c3a0*/  UTMALDG.3D [UR40], [UR14], desc[UR6] ;  /* 0x000006280e0075b4 */ /* 0x0001e20008011000 */
[----:B------:R-:W-:Y:S01]  /*c3b0*/  UMOV UR18, UR11 ;  /* 0x0000000b00127c82 */ /* 0x000fe20008000000 */
[----:B--2---:R-:W-:Y:S01]  /*c3c0*/  UIADD3 UR10, UR11, 0x20, URZ ;  /* 0x000000200b0a7890 */ /* 0x004fe2000fffe03f */
[----:B------:R0:W-:Y:S01]  /*c3d0*/  UTMALDG.3D [UR32], [UR14], desc[UR6] ;  /* 0x000006200e0075b4 */ /* 0x0001e20008011000 */
[----:B------:R-:W-:-:S05]  /*c3e0*/  UIADD3 UR8, UR4, 0x18800, URZ ;  /* 0x0001880004087890 */ /* 0x000fca000fffe03f */
[----:B------:R-:W-:Y:S01]  /*c3f0*/  UMOV UR11, UR19 ;  /* 0x00000013000b7c82 */ /* 0x000fe20008000000 */
[----:B------:R0:W-:Y:S01]  /*c400*/  UTMALDG.3D [UR24], [UR14], desc[UR6] ;  /* 0x000006180e0075b4 */ /* 0x0001e20008011000 */
[----:B------:R0:W-:Y:S02]  /*c410*/  UTMALDG.3D [UR16], [UR22], desc[UR6] ;  /* 0x00000610160075b4 */ /* 0x0001e40008011000 */
[----:B------:R0:W-:Y:S02]  /*c420*/  UTMALDG.3D [UR8], [UR22], desc[UR6] ;  /* 0x00000608160075b4 */ /* 0x0001e40008011000 */
[----:B0-----:R-:W-:Y:S05]  /*c430*/  @P1 BRA `(.L_x_310) ;  /* 0xfffffff800481947 */ /* 0x001fea000383ffff */
.L_x_304:
[----:B------:R-:W-:Y:S05]  /*c440*/  BSYNC B6 ;  /* 0x0000000000067941 */ /* 0x000fea0003800000 */
.L_x_303:
[----:B------:R-:W-:Y:S01]  /*c450*/  LOP3.LUT P1, RZ, R24, 0xff, RZ, 0xc0, !PT ;  /* 0x000000ff18ff7812 */ /* 0x000fe2000782c0ff */
[----:B------:R-:W-:Y:S01]  /*c460*/  IMAD.IADD R28, R25, 0x1, R28 ;  /* 0x00000001191c7824 */ /* 0x000fe200078e021c */
[----:B------:R-:W-:Y:S01]  /*c470*/  IADD3 R16, P2, R16, UR54, RZ ;  /* 0x0000003610107c10 */ /* 0x000fe2000ff5e0ff */
[----:B------:R-:W-:Y:S01]  /*c480*/  ULDC.64 UR4, c[0x0][0x650] ;  /* 0x0001940000047ab9 */ /* 0x000fe20000000a00 */
[----:B------:R-:W-:Y:S01]  /*c490*/  BSSY B0, `(.L_x_311) ;  /* 0x000006b000007945 */ /* 0x000fe20003800000 */
[----:B------:R-:W-:Y:S01]  /*c4a0*/  IMAD.MOV.U32 R31, RZ, RZ, -0x1 ;  /* 0xffffffffff1f7424 */ /* 0x000fe200078e00ff */
[----:B------:R-:W-:Y:S01]  /*c4b0*/  SHF.R.U32.HI R0, RZ, 0x1, R28 ;  /* 0x00000001ff007819 */ /* 0x000fe2000001161c */
[----:B------:R-:W-:Y:S01]  /*c4c0*/  IMAD.MOV.U32 R30, RZ, RZ, -0x1 ;  /* 0xffffffffff1e7424 */ /* 0x000fe200078e00ff */
[----:B------:R-:W-:Y:S01]  /*c4d0*/  ISETP.GT.U32.AND P0, PT, R28, 0x1, PT ;  /* 0x000000011c00780c */ /* 0x000fe20003f04070 */
[----:B------:R-:W-:Y:S01]  /*c4e0*/  IMAD.MOV.U32 R29, RZ, RZ, -0x1 ;  /* 0xffffffffff1d7424 */ /* 0x000fe200078e00ff */
[----:B------:R-:W-:-:S02]  /*c4f0*/  LOP3.LUT R0, R0, 0x1, RZ, 0xc0, !PT ;  /* 0x0000000100007812 */ /* 0x000fc400078ec0ff */
[----:B------:R-:W-:Y:S01]  /*c500*/  ISETP.LT.U32.AND P0, PT, R25, 0x2, P0 ;  /* 0x000000021900780c */ /* 0x000fe20000701070 */
[----:B------:R-:W0:Y:S01]  /*c510*/  @P1 S2R R4, SR_CgaCtaId ;  /* 0x0000000000041919 */ /* 0x000e220000008800 */
[----:B------:R-:W-:Y:S02]  /*c520*/  @P1 MOV R3, 0x400 ;  /* 0x0000040000031802 */ /* 0x000fe40000000f00 */
[----:B------:R-:W-:Y:S02]  /*c530*/  IADD3.X R17, R17, UR45, RZ, P2, !PT ;  /* 0x0000002d11117c10 */ /* 0x000fe400097fe4ff */
[----:B------:R-:W-:Y:S02]  /*c540*/  ISETP.GE.U32.AND P2, PT, R16, UR4, PT ;  /* 0x0000000410007c0c */ /* 0x000fe4000bf46070 */
[----:B------:R-:W-:Y:S02]  /*c550*/  LOP3.LUT R28, R28, 0x1, RZ, 0xc0, !PT ;  /* 0x000000011c1c7812 */ /* 0x000fe400078ec0ff */
[----:B------:R-:W-:-:S02]  /*c560*/  PRMT R24, RZ, 0x7610, R24 ;  /* 0x00007610ff187816 */ /* 0x000fc40000000018 */
[----:B0-----:R-:W-:-:S04]  /*c570*/  @P1 LEA R3, R4, R3, 0x18 ;  /* 0x0000000304031211 */ /* 0x001fc800078ec0ff */
[----:B------:R0:W-:Y:S01]  /*c580*/  @P1 SYNCS.ARRIVE.TRANS64.A1T0 RZ, [R3+URZ+0x38], RZ ;  /* 0x000038ff03ff19a7 */ /* 0x0001e2000810003f */
[----:B------:R-:W-:Y:S02]  /*c590*/  ISETP.NE.U32.AND P1, PT, R0, 0x1, PT ;  /* 0x000000010000780c */ /* 0x000fe40003f25070 */
[----:B------:R-:W-:Y:S02]  /*c5a0*/  SEL R0, RZ, 0x1, !P0 ;  /* 0x00000001ff007807 */ /* 0x000fe40004000000 */
[----:B------:R-:W-:Y:S02]  /*c5b0*/  ISETP.GE.U32.AND.EX P0, PT, R17, UR5, PT, P2 ;  /* 0x0000000511007c0c */ /* 0x000fe4000bf06120 */
[----:B------:R-:W-:-:S04]  /*c5c0*/  ISETP.GT.U32.AND P1, PT, R25, 0x1, !P1 ;  /* 0x000000011900780c */ /* 0x000fc80004f24070 */
[----:B0-----:R-:W-:-:S04]  /*c5d0*/  SEL R3, RZ, 0x1, !P1 ;  /* 0x00000001ff037807 */ /* 0x001fc80004800000 */
[--C-:B------:R-:W-:Y:S02]  /*c5e0*/  LOP3.LUT R27, R3, R27, R0.reuse, 0x96, !PT ;  /* 0x0000001b031b7212 */ /* 0x100fe400078e9600 */
[----:B------:R-:W-:Y:S01]  /*c5f0*/  PRMT R0, RZ, 0x7610, R0 ;  /* 0x00007610ff007816 */ /* 0x000fe20000000000 */
[----:B------:R-:W-:Y:S06]  /*c600*/  @P0 BRA `(.L_x_312) ;  /* 0x00000004004c0947 */ /* 0x000fec0003800000 */
[----:B------:R-:W-:Y:S01]  /*c610*/  ULDC.64 UR4, c[0x0][0x628] ;  /* 0x00018a0000047ab9 */ /* 0x000fe20000000a00 */
[----:B------:R-:W0:Y:S01]  /*c620*/  S2R R10, SR_CTAID.X ;  /* 0x00000000000a7919 */ /* 0x000e220000002500 */
[----:B------:R-:W-:Y:S01]  /*c630*/  ISETP.NE.U32.AND P0, PT, RZ, UR4, PT ;  /* 0x00000004ff007c0c */ /* 0x000fe2000bf05070 */
[----:B------:R-:W-:Y:S01]  /*c640*/  ULDC UR7, c[0x0][0x630] ;  /* 0x00018c0000077ab9 */ /* 0x000fe20000000800 */
[----:B------:R-:W-:Y:S01]  /*c650*/  IMAD.MOV.U32 R4, RZ, RZ, R16 ;  /* 0x000000ffff047224 */ /* 0x000fe200078e0010 */
[----:B------:R-:W1:Y:S01]  /*c660*/  S2R R0, SR_CTAID.Y ;  /* 0x0000000000007919 */ /* 0x000e620000002600 */
[----:B------:R-:W-:Y:S01]  /*c670*/  ISETP.NE.AND.EX P0, PT, RZ, UR5, PT, P0 ;  /* 0x00000005ff007c0c */ /* 0x000fe2000bf05300 */
[----:B------:R-:W-:-:S12]  /*c680*/  IMAD.MOV.U32 R5, RZ, RZ, R17 ;  /* 0x000000ffff057224 */ /* 0x000fd800078e0011 */
[----:B------:R-:W-:Y:S05]  /*c690*/  @!P0 BRA `(.L_x_313) ;  /* 0x0000000000288947 */ /* 0x000fea0003800000 */
[----:B------:R-:W-:Y:S02]  /*c6a0*/  ULDC UR6, c[0x0][0x634] ;  /* 0x00018d0000067ab9 */ /* 0x000fe40000000800 */
[----:B------:R-:W-:-:S05]  /*c6b0*/  IADD3 R9, P0, R16, UR6, RZ ;  /* 0x0000000610097c10 */ /* 0x000fca000ff1e0ff */
[----:B------:R-:W-:-:S04]  /*c6c0*/  IMAD.X R3, RZ, RZ, R17, P0 ;  /* 0x000000ffff037224 */ /* 0x000fc800000e0611 */
[----:B------:R-:W-:-:S04]  /*c6d0*/  IMAD.WIDE.U32 R6, R3, UR4, RZ ;  /* 0x0000000403067c25 */ /* 0x000fc8000f8e00ff */
[----:B------:R-:W-:-:S04]  /*c6e0*/  IMAD.WIDE.U32 R6, P0, R9, UR5, R6 ;  /* 0x0000000509067c25 */ /* 0x000fc8000f800006 */
[----:B------:R-:W-:-:S04]  /*c6f0*/  IMAD.WIDE.U32 R8, R9, UR4, RZ ;  /* 0x0000000409087c25 */ /* 0x000fc8000f8e00ff */
[----:B------:R-:W-:Y:S01]  /*c700*/  IMAD.X R5, RZ, RZ, RZ, P0 ;  /* 0x000000ffff057224 */ /* 0x000fe200000e06ff */
[----:B------:R-:W-:Y:S01]  /*c710*/  IADD3 RZ, P0, R9, R6, RZ ;  /* 0x0000000609ff7210 */ /* 0x000fe20007f1e0ff */
[----:B------:R-:W-:-:S04]  /*c720*/  IMAD.MOV.U32 R4, RZ, RZ, R7 ;  /* 0x000000ffff047224 */ /* 0x000fc800078e0007 */
[----:B------:R-:W-:-:S08]  /*c730*/  IMAD.WIDE.U32.X R4, R3, UR5, R4, P0 ;  /* 0x0000000503047c25 */ /* 0x000fd000080e0404 */
.L_x_313:
[--C-:B------:R-:W-:Y:S01]  /*c740*/  SHF.R.U64 R29, R4, UR7, R5.reuse ;  /* 0x00000007041d7c19 */ /* 0x100fe20008001205 */
[----:B------:R-:W-:Y:S01]  /*c750*/  ULDC.64 UR4, c[0x0][0x620] ;  /* 0x0001880000047ab9 */ /* 0x000fe20000000a00 */
[----:B------:R-:W-:Y:S01]  /*c760*/  SHF.R.U32.HI R3, RZ, UR7, R5 ;  /* 0x00000007ff037c19 */ /* 0x000fe20008011605 */
[----:B------:R-:W2:Y:S01]  /*c770*/  LDC R15, c[0x0][0x144] ;  /* 0x00005100ff0f7b82 */ /* 0x000ea20000000800 */
[----:B------:R-:W-:Y:S01]  /*c780*/  IADD3 R6, P0, RZ, -R29, RZ ;  /* 0x8000001dff067210 */ /* 0x000fe20007f1e0ff */
[----:B------:R-:W-:Y:S01]  /*c790*/  ULDC.64 UR8, c[0x0][0x640] ;  /* 0x0001900000087ab9 */ /* 0x000fe20000000a00 */
[----:B0-----:R-:W-:Y:S01]  /*c7a0*/  I2FP.F32.U32 R7, R10 ;  /* 0x0000000a00077245 */ /* 0x001fe20000201000 */
[----:B------:R-:W-:Y:S02]  /*c7b0*/  ULDC UR6, c[0x0][0x608] ;  /* 0x0001820000067ab9 */ /* 0x000fe40000000800 */
[----:B------:R-:W-:Y:S01]  /*c7c0*/  IMAD.X R3, RZ, RZ, ~R3, P0 ;  /* 0x000000ffff037224 */ /* 0x000fe200000e0e03 */
[----:B------:R-:W-:Y:S01]  /*c7d0*/  ISETP.NE.U32.AND P0, PT, RZ, UR8, PT ;  /* 0x00000008ff007c0c */ /* 0x000fe2000bf05070 */
[----:B------:R-:W-:Y:S01]  /*c7e0*/  IMAD.WIDE.U32 R4, R6, UR4, R16 ;  /* 0x0000000406047c25 */ /* 0x000fe2000f8e0010 */
[----:B------:R-:W0:Y:S02]  /*c7f0*/  LDC R9, c[0x0][0x148] ;  /* 0x00005200ff097b82 */ /* 0x000e240000000800 */
[----:B------:R-:W-:Y:S01]  /*c800*/  ISETP.NE.AND.EX P0, PT, RZ, UR9, PT, P0 ;  /* 0x00000009ff007c0c */ /* 0x000fe2000bf05300 */
[----:B------:R-:W-:Y:S01]  /*c810*/  IMAD R3, R3, UR4, RZ ;  /* 0x0000000403037c24 */ /* 0x000fe2000f8e02ff */
[----:B------:R-:W-:-:S02]  /*c820*/  ULDC UR4, c[0x0][0x150] ;  /* 0x0000540000047ab9 */ /* 0x000fc40000000800 */
[----:B------:R-:W-:Y:S01]  /*c830*/  FMUL R7, R7, UR4 ;  /* 0x0000000407077c20 */ /* 0x000fe20008400000 */
[----:B------:R-:W-:Y:S01]  /*c840*/  IMAD R3, R6, UR5, R3 ;  /* 0x0000000506037c24 */ /* 0x000fe2000f8e0203 */
[----:B------:R-:W-:Y:S01]  /*c850*/  ULDC UR4, c[0x0][0x618] ;  /* 0x0001860000047ab9 */ /* 0x000fe20000000800 */
[----:B------:R-:W-:Y:S02]  /*c860*/  ULDC UR5, c[0x0][0x154] ;  /* 0x0000550000057ab9 */ /* 0x000fe40000000800 */
[----:B------:R-:W-:Y:S01]  /*c870*/  IMAD.IADD R5, R5, 0x1, R3 ;  /* 0x0000000105057824 */ /* 0x000fe200078e0203 */
[----:B------:R-:W3:Y:S04]  /*c880*/  F2I.U32.TRUNC.NTZ R7, R7 ;  /* 0x0000000700077305 */ /* 0x000ee8000020f000 */
[----:B------:R-:W-:-:S02]  /*c890*/  SHF.R.U64 R3, R4, UR4, R5 ;  /* 0x0000000404037c19 */ /* 0x000fc40008001205 */
[----:B-1----:R-:W-:-:S05]  /*c8a0*/  I2FP.F32.U32 R4, R0 ;  /* 0x0000000000047245 */ /* 0x002fca0000201000 */
[----:B------:R-:W-:Y:S01]  /*c8b0*/  FMUL R12, R4, UR5 ;  /* 0x00000005040c7c20 */ /* 0x000fe20008400000 */
[----:B------:R-:W-:Y:S01]  /*c8c0*/  SHF.R.U32.HI R4, RZ, UR4, R5 ;  /* 0x00000004ff047c19 */ /* 0x000fe20008011605 */
[----:B------:R-:W-:Y:S01]  /*c8d0*/  ULDC UR4, c[0x0][0x658] ;  /* 0x0001960000047ab9 */ /* 0x000fe20000000800 */
[----:B---3--:R-:W-:Y:S02]  /*c8e0*/  IMAD.MOV R7, RZ, RZ, -R7 ;  /* 0x000000ffff077224 */ /* 0x008fe400078e0a07 */
[--C-:B------:R-:W-:Y:S01]  /*c8f0*/  SHF.R.U64 R11, R3, UR6, R4.reuse ;  /* 0x00000006030b7c19 */ /* 0x100fe20008001204 */
[----:B------:R-:W1:Y:S01]  /*c900*/  F2I.U32.TRUNC.NTZ R12, R12 ;  /* 0x0000000c000c7305 */ /* 0x000e62000020f000 */
[----:B------:R-:W-:Y:S01]  /*c910*/  SHF.R.U32.HI R4, RZ, UR6, R4 ;  /* 0x00000006ff047c19 */ /* 0x000fe20008011604 */
[----:B--2---:R-:W-:-:S03]  /*c920*/  IMAD R10, R15, R7, R10 ;  /* 0x000000070f0a7224 */ /* 0x004fc600078e020a */
[--C-:B------:R-:W-:Y:S02]  /*c930*/  SHF.R.U64 R8, R11, UR4, R4.reuse ;  /* 0x000000040b087c19 */ /* 0x100fe40008001204 */
[----:B------:R-:W-:-:S03]  /*c940*/  SHF.R.U32.HI R13, RZ, UR4, R4 ;  /* 0x00000004ff0d7c19 */ /* 0x000fc60008011604 */
[----:B------:R-:W-:Y:S02]  /*c950*/  IMAD.MOV.U32 R4, RZ, RZ, R8 ;  /* 0x000000ffff047224 */ /* 0x000fe400078e0008 */
[----:B------:R-:W-:Y:S01]  /*c960*/  IMAD.MOV.U32 R5, RZ, RZ, R13 ;  /* 0x000000ffff057224 */ /* 0x000fe200078e000d */
[----:B01----:R-:W-:Y:S06]  /*c970*/  @!P0 BRA `(.L_x_314) ;  /* 0x0000000000288947 */ /* 0x003fec0003800000 */
[----:B------:R-:W-:Y:S02]  /*c980*/  ULDC UR4, c[0x0][0x64c] ;  /* 0x0001930000047ab9 */ /* 0x000fe40000000800 */
[----:B------:R-:W-:-:S05]  /*c990*/  IADD3 R5, P0, R8, UR4, RZ ;  /* 0x0000000408057c10 */ /* 0x000fca000ff1e0ff */
[----:B------:R-:W-:-:S04]  /*c9a0*/  IMAD.X R13, RZ, RZ, R13, P0 ;  /* 0x000000ffff0d7224 */ /* 0x000fc800000e060d */
[----:B------:R-:W-:-:S04]  /*c9b0*/  IMAD.WIDE.U32 R6, R13, UR8, RZ ;  /* 0x000000080d067c25 */ /* 0x000fc8000f8e00ff */
[----:B------:R-:W-:-:S04]  /*c9c0*/  IMAD.WIDE.U32 R6, P0, R5, UR9, R6 ;  /* 0x0000000905067c25 */ /* 0x000fc8000f800006 */
[----:B------:R-:W-:-:S04]  /*c9d0*/  IMAD.WIDE.U32 R4, R5, UR8, RZ ;  /* 0x0000000805047c25 */ /* 0x000fc8000f8e00ff */
[----:B------:R-:W-:Y:S01]  /*c9e0*/  IMAD.MOV.U32 R4, RZ, RZ, R7 ;  /* 0x000000ffff047224 */ /* 0x000fe200078e0007 */
[----:B------:R-:W-:Y:S01]  /*c9f0*/  IADD3 RZ, P1, R5, R6, RZ ;  /* 0x0000000605ff7210 */ /* 0x000fe20007f3e0ff */
[----:B------:R-:W-:-:S04]  /*ca00*/  IMAD.X R5, RZ, RZ, RZ, P0 ;  /* 0x000000ffff057224 */ /* 0x000fc800000e06ff */
[----:B------:R-:W-:-:S08]  /*ca10*/  IMAD.WIDE.U32.X R4, R13, UR9, R4, P1 ;  /* 0x000000090d047c25 */ /* 0x000fd000088e0404 */
.L_x_314:
[----:B------:R-:W-:Y:S01]  /*ca20*/  ISETP.NE.AND P0, PT, R2, 0x1, PT ;  /* 0x000000010200780c */ /* 0x000fe20003f05270 */
[----:B------:R-:W-:Y:S01]  /*ca30*/  ULDC UR4, c[0x0][0x648] ;  /* 0x0001920000047ab9 */ /* 0x000fe20000000800 */
[----:B------:R-:W-:Y:S01]  /*ca40*/  LOP3.LUT R11, R11, UR38, RZ, 0xc0, !PT ;  /* 0x000000260b0b7c12 */ /* 0x000fe2000f8ec0ff */
[----:B------:R-:W-:Y:S01]  /*ca50*/  IMAD.MOV R12, RZ, RZ, -R12 ;  /* 0x000000ffff0c7224 */ /* 0x000fe200078e0a0c */
[----:B------:R-:W-:Y:S01]  /*ca60*/  SHF.R.U64 R4, R4, UR4, R5 ;  /* 0x0000000404047c19 */ /* 0x000fe20008001205 */
[----:B------:R-:W-:Y:S01]  /*ca70*/  ULDC UR4, c[0x0][0x638] ;  /* 0x00018e0000047ab9 */ /* 0x000fe20000000800 */
[----:B------:R-:W-:Y:S01]  /*ca80*/  LOP3.LUT R31, R3, UR39, RZ, 0xc0, !PT ;  /* 0x00000027031f7c12 */ /* 0x000fe2000f8ec0ff */
[----:B------:R-:W-:Y:S02]  /*ca90*/  ULDC UR5, c[0x0][0x610] ;  /* 0x0001840000057ab9 */ /* 0x000fe40000000800 */
[----:B------:R-:W-:Y:S02]  /*caa0*/  IMAD.MOV R5, RZ, RZ, -R4 ;  /* 0x000000ffff057224 */ /* 0x000fe400078e0a04 */
[----:B------:R-:W-:-:S02]  /*cab0*/  IMAD R11, R4, UR37, R11 ;  /* 0x00000025040b7c24 */ /* 0x000fc4000f8e020b */
[----:B------:R-:W-:Y:S02]  /*cac0*/  @P0 IMAD R10, R9, R12, R0 ;  /* 0x0000000c090a0224 */ /* 0x000fe400078e0200 */
[----:B------:R-:W-:Y:S01]  /*cad0*/  IMAD R8, R5, UR4, R8 ;  /* 0x0000000405087c24 */ /* 0x000fe2000f8e0208 */
[----:B------:R-:W-:Y:S01]  /*cae0*/  ULDC UR4, c[0x0][0x600] ;  /* 0x0001800000047ab9 */ /* 0x000fe20000000800 */
[----:B------:R-:W-:Y:S02]  /*caf0*/  IMAD R10, R11, UR5, R10 ;  /* 0x000000050b0a7c24 */ /* 0x000fe4000f8e020a */
[----:B------:R-:W-:Y:S02]  /*cb00*/  IMAD R31, R8, UR4, R31 ;  /* 0x00000004081f7c24 */ /* 0x000fe4000f8e021f */
[----:B------:R-:W-:-:S03]  /*cb10*/  IMAD.MOV.U32 R0, RZ, RZ, 0x1 ;  /* 0x00000001ff007424 */ /* 0x000fc600078e00ff */
[----:B------:R-:W-:Y:S02]  /*cb20*/  SEL R30, R31, R10, !P0 ;  /* 0x0000000a1f1e7207 */ /* 0x000fe40004000000 */
[----:B------:R-:W-:-:S07]  /*cb30*/  SEL R31, R10, R31, !P0 ;  /* 0x0000001f0a1f7207 */ /* 0x000fce0004000000 */
.L_x_312:
[----:B------:R-:W-:Y:S05]  /*cb40*/  BSYNC B0 ;  /* 0x0000000000007941 */ /* 0x000fea0003800000 */
.L_x_311:
[----:B------:R-:W-:-:S13]  /*cb50*/  LOP3.LUT P0, RZ, R0, 0xff, RZ, 0xc0, !PT ;  /* 0x000000ff00ff7812 */ /* 0x000fda000780c0ff */
[----:B------:R-:W-:Y:S05]  /*cb60*/  @P0 BRA `(.L_x_315) ;  /* 0xffffffec00640947 */ /* 0x000fea000383ffff */
[----:B------:R-:W-:Y:S05]  /*cb70*/  BSYNC B7 ;  /* 0x0000000000077941 */ /* 0x000fea0003800000 */
.L_x_301:
[----:B------:R-:W-:-:S03]  /*cb80*/  UMOV UR4, 0xffffffff ;  /* 0xffffffff00047882 */ /* 0x000fc60000000000 */
[----:B------:R-:W-:Y:S05]  /*cb90*/  BRA.DIV UR4, `(.L_x_316) ;  /* 0x0000000204fc7947 */ /* 0x000fea000b800000 */
[----:B------:R-:W-:-:S13]  /*cba0*/  ELECT P6, URZ, PT ;  /* 0x00000000003f782f */ /* 0x000fda00038c0000 */
.L_x_330:
[----:B------:R-:W-:Y:S04]  /*cbb0*/  BSSY B0, `(.L_x_317) ;  /* 0x0000019000007945 */ /* 0x000fe80003800000 */
[----:B------:R-:W-:Y:S05]  /*cbc0*/  @!P6 BRA `(.L_x_318) ;  /* 0x00000000005ce947 */ /* 0x000fea0003800000 */
[----:B------:R-:W-:-:S04]  /*cbd0*/  LOP3.LUT R19, R19, 0x2, RZ, 0xfc, !PT ;  /* 0x0000000213137812 */ /* 0x000fc800078efcff */
[----:B------:R-:W-:-:S13]  /*cbe0*/  ISETP.NE.AND P0, PT, R19, 0x3, PT ;  /* 0x000000031300780c */ /* 0x000fda0003f05270 */
[----:B------:R-:W-:Y:S05]  /*cbf0*/  @!P0 BRA `(.L_x_319) ;  /* 0x0000000000048947 */ /* 0x000fea0003800000 */
[----:B------:R-:W-:Y:S01]  /*cc00*/  BPT.TRAP 0x1 ;  /* 0x000000040000795c */ /* 0x000fe20000300000 */
.L_x_319:
[----:B------:R-:W0:Y:S01]  /*cc10*/  S2R R3, SR_CgaCtaId ;  /* 0x0000000000037919 */ /* 0x000e220000008800 */
[----:B------:R-:W-:Y:S02]  /*cc20*/  MOV R0, 0x400 ;  /* 0x0000040000007802 */ /* 0x000fe40000000f00 */
[----:B------:R-:W-:Y:S02]  /*cc30*/  SHF.L.U32 R2, R27, 0x1f, RZ ;  /* 0x0000001f1b027819 */ /* 0x000fe400000006ff */
[----:B0-----:R-:W-:-:S05]  /*cc40*/  LEA R3, R3, R0, 0x18 ;  /* 0x0000000003037211 */ /* 0x001fca00078ec0ff */
[----:B------:R-:W-:-:S04]  /*cc50*/  VIADD R3, R3, 0x10 ;  /* 0x0000001003037836 */ /* 0x000fc80000000000 */
[C---:B------:R-:W-:Y:S02]  /*cc60*/  IMAD R5, R28.reuse, 0x8, R3 ;  /* 0x000000081c057824 */ /* 0x040fe400078e0203 */
[----:B------:R-:W-:Y:S02]  /*cc70*/  VIADD R28, R28, 0x1 ;  /* 0x000000011c1c7836 */ /* 0x000fe40000000000 */
[----:B------:R-:W0:Y:S03]  /*cc80*/  SYNCS.PHASECHK.TRANS64.TRYWAIT P0, [R5+URZ], R2 ;  /* 0x00000002050075a7 */ /* 0x000e26000800017f */
[----:B------:R-:W-:-:S04]  /*cc90*/  ISETP.NE.AND P1, PT, R28, 0x2, PT ;  /* 0x000000021c00780c */ /* 0x000fc80003f25270 */
[----:B------:R-:W-:Y:S02]  /*cca0*/  SEL R0, RZ, 0x1, P1 ;  /* 0x00000001ff007807 */ /* 0x000fe40000800000 */
[----:B------:R-:W-:Y:S02]  /*ccb0*/  SEL R28, R28, RZ, P1 ;  /* 0x000000ff1c1c7207 */ /* 0x000fe40000800000 */
[----:B------:R-:W-:Y:S01]  /*ccc0*/  LOP3.LUT R0, R27, R0, RZ, 0x3c, !PT ;  /* 0x000000001b007212 */ /* 0x000fe200078e3cff */
[----:B0-----:R-:W-:Y:S06]  /*ccd0*/  @!P0 BRA `(.L_x_320) ;  /* 0x0000000000cc8947 */ /* 0x001fec0003800000 */
.L_x_331:
[----:B------:R-:W-:Y:S01]  /*cce0*/  IMAD R3, R28, 0x8, R3 ;  /* 0x000000081c037824 */ /* 0x000fe200078e0203 */
[----:B------:R-:W-:-:S07]  /*ccf0*/  SHF.L.U32 R0, R0, 0x1f, RZ ;  /* 0x0000001f00007819 */ /* 0x000fce00000006ff */
.L_x_321:
[----:B-1----:R1:W2:Y:S02]  /*cd00*/  SYNCS.PHASECHK.TRANS64.TRYWAIT P0, [R3+URZ], R0 ;  /* 0x00000000030075a7 */ /* 0x0022a4000800017f */
[----:B--2---:R-:W-:Y:S05]  /*cd10*/  @!P0 NANOSLEEP.SYNCS 0x989680 ;  /* 0x009896800000895d */ /* 0x004fea0003900000 */
[----:B------:R-:W2:Y:S02]  /*cd20*/  @!P0 SYNCS.PHASECHK.TRANS64 P0, [R3+URZ], R0 ;  /* 0x00000000030085a7 */ /* 0x000ea4000800007f */
[----:B--2---:R-:W-:Y:S05]  /*cd30*/  @!P0 BRA `(.L_x_321) ;  /* 0xfffffffc00f08947 */ /* 0x004fea000383ffff */
.L_x_318:
[----:B------:R-:W-:Y:S05]  /*cd40*/  BSYNC B0 ;  /* 0x0000000000007941 */ /* 0x000fea0003800000 */
.L_x_317:
[----:B------:R-:W-:Y:S05]  /*cd50*/  EXIT ;  /* 0x000000000000794d */ /* 0x000fea0003800000 */
.L_x_16:
[----:B------:R-:W-:Y:S02]  /*cd60*/  IMAD.MOV.U32 R12, RZ, RZ, RZ ;  /* 0x000000ffff0c7224 */ /* 0x000fe400078e00ff */
[----:B------:R-:W-:Y:S02]  /*cd70*/  IMAD.MOV.U32 R11, RZ, RZ, 0x1f ;  /* 0x0000001fff0b7424 */ /* 0x000fe400078e00ff */
[----:B------:R-:W-:-:S07]  /*cd80*/  IMAD.MOV.U32 R15, RZ, RZ, -0x1 ;  /* 0xffffffffff0f7424 */ /* 0x000fce00078e00ff */
[----:B01---5:R-:W-:Y:S05]  /*cd90*/  WARPSYNC.COLLECTIVE R15, `(.L_x_322) ;  /* 0x000000000f087348 */ /* 0x023fea0003c00000 */
[----:B------:R2:W3:Y:S02]  /*cda0*/  SHFL.IDX P6, R14, R13, R12, R11 ;  /* 0x0000000c0d0e7389 */ /* 0x0004e400000c000b */
[----:B0123-5:R-:W-:Y:S01]  /*cdb0*/  ENDCOLLECTIVE ;  /* 0x000000000000791b */ /* 0x02ffe20003800000 */
.L_x_322:
[----:B------:R-:W-:Y:S05]  /*cdc0*/  BRA `(.L_x_323) ;  /* 0xffffff44003c7947 */ /* 0x000fea000383ffff */
.L_x_20:
[----:B---3--:R3:W4:Y:S02]  /*cdd0*/  SYNCS.PHASECHK.TRANS64.TRYWAIT P1, [R3+URZ], R0 ;  /* 0x00000000030075a7 */ /* 0x008724000802017f */
[----:B----4-:R-:W-:Y:S05]  /*cde0*/  @!P1 NANOSLEEP.SYNCS 0x989680 ;  /* 0x009896800000995d */ /* 0x010fea0003900000 */
[----:B------:R-:W4:Y:S02]  /*cdf0*/  @!P1 SYNCS.PHASECHK.TRANS64 P1, [R3+URZ], R0 ;  /* 0x00000000030095a7 */ /* 0x000f24000802007f */
[----:B----4-:R-:W-:Y:S05]  /*ce00*/  @!P1 BRA `(.L_x_20) ;  /* 0xfffffffc00f09947 */ /* 0x010fea000383ffff */
[----:B------:R-:W-:Y:S05]  /*ce10*/  BRA `(.L_x_19) ;  /* 0xffffff4400587947 */ /* 0x000fea000383ffff */
.L_x_25:
[----:B0-----:R0:W1:Y:S02]  /*ce20*/  SYNCS.PHASECHK.TRANS64.TRYWAIT P1, [R4+URZ], R13 ;  /* 0x0000000d040075a7 */ /* 0x001064000802017f */
[----:B-1----:R-:W-:Y:S05]  /*ce30*/  @!P1 NANOSLEEP.SYNCS 0x989680 ;  /* 0x009896800000995d */ /* 0x002fea0003900000 */
[----:B------:R-:W1:Y:S02]  /*ce40*/  @!P1 SYNCS.PHASECHK.TRANS64 P1, [R4+URZ], R13 ;  /* 0x0000000d040095a7 */ /* 0x000e64000802007f */
[----:B-1----:R-:W-:Y:S05]  /*ce50*/  @!P1 BRA `(.L_x_25) ;  /* 0xfffffffc00f09947 */ /* 0x002fea000383ffff */
[----:B------:R-:W-:Y:S05]  /*ce60*/  BRA `(.L_x_24) ;  /* 0xffffff4c00387947 */ /* 0x000fea000383ffff */
.L_x_33:
[----:B0-----:R0:W1:Y:S02]  /*ce70*/  SYNCS.PHASECHK.TRANS64.TRYWAIT P1, [R13+URZ], R14 ;  /* 0x0000000e0d0075a7 */ /* 0x001064000802017f */
[----:B-1----:R-:W-:Y:S05]  /*ce80*/  @!P1 NANOSLEEP.SYNCS 0x989680 ;  /* 0x009896800000995d */ /* 0x002fea0003900000 */
[----:B------:R-:W1:Y:S02]  /*ce90*/  @!P1 SYNCS.PHASECHK.TRANS64 P1, [R13+URZ], R14 ;  /* 0x0000000e0d0095a7 */ /* 0x000e64000802007f */
[----:B-1----:R-:W-:Y:S05]  /*cea0*/  @!P1 BRA `(.L_x_33) ;  /* 0xfffffffc00f09947 */ /* 0x002fea000383ffff */
[----:B------:R-:W-:Y:S05]  /*ceb0*/  BRA `(.L_x_32) ;  /* 0xffffff54004c7947 */ /* 0x000fea000383ffff */
.L_x_302:
[----:B------:R-:W-:Y:S01]  /*cec0*/  BSSY B0, `(.L_x_324) ;  /* 0x0000006000007945 */ /* 0x000fe20003800000 */
[----:B------:R-:W-:-:S07]  /*ced0*/  IMAD.MOV.U32 R15, RZ, RZ, -0x1 ;  /* 0xffffffffff0f7424 */ /* 0x000fce00078e00ff */
[----:B------:R-:W-:Y:S05]  /*cee0*/  WARPSYNC.COLLECTIVE R15, `(.L_x_325) ;  /* 0x000000000f0c7348 */ /* 0x000fea0003c00000 */
[----:B------:R-:W-:Y:S02]  /*cef0*/  ELECT P6, UR62, PT ;  /* 0x00000000003e782f */ /* 0x000fe400038c0000 */
[----:B------:R-:W-:Y:S01]  /*cf00*/  MOV R14, UR62 ;  /* 0x0000003e000e7c02 */ /* 0x000fe20008000f00 */
[----:B------:R-:W-:Y:S10]  /*cf10*/  ENDCOLLECTIVE ;  /* 0x000000000000791b */ /* 0x000ff40003800000 */
.L_x_325:
[----:B------:R-:W-:Y:S05]  /*cf20*/  BSYNC B0 ;  /* 0x0000000000007941 */ /* 0x000fea0003800000 */
.L_x_324:
[----:B------:R-:W-:Y:S05]  /*cf30*/  BRA `(.L_x_326) ;  /* 0xffffffe8007c7947 */ /* 0x000fea000383ffff */
.L_x_307:
[----:B0-----:R0:W1:Y:S02]  /*cf40*/  SYNCS.PHASECHK.TRANS64.TRYWAIT P0, [R4+URZ+0x10], R37 ;  /* 0x00001025040075a7 */ /* 0x001064000800017f */
[----:B-1----:R-:W-:Y:S05]  /*cf50*/  @!P0 NANOSLEEP.SYNCS 0x989680 ;  /* 0x009896800000895d */ /* 0x002fea0003900000 */
[----:B------:R-:W1:Y:S02]  /*cf60*/  @!P0 SYNCS.PHASECHK.TRANS64 P0, [R4+URZ+0x10], R37 ;  /* 0x00001025040085a7 */ /* 0x000e64000800007f */
[----:B-1----:R-:W-:Y:S05]  /*cf70*/  @!P0 BRA `(.L_x_307) ;  /* 0xfffffffc00f08947 */ /* 0x002fea000383ffff */
[----:B------:R-:W-:Y:S05]  /*cf80*/  BRA `(.L_x_327) ;  /* 0xffffffec00847947 */ /* 0x000fea000383ffff */
.L_x_316:
[----:B------:R-:W-:Y:S01]  /*cf90*/  BSSY B0, `(.L_x_328) ;  /* 0x0000006000007945 */ /* 0x000fe20003800000 */
[----:B------:R-:W-:-:S07]  /*cfa0*/  IMAD.MOV.U32 R15, RZ, RZ, -0x1 ;  /* 0xffffffffff0f7424 */ /* 0x000fce00078e00ff */
[----:B------:R-:W-:Y:S05]  /*cfb0*/  WARPSYNC.COLLECTIVE R15, `(.L_x_329) ;  /* 0x000000000f0c7348 */ /* 0x000fea0003c00000 */
[----:B------:R-:W-:Y:S02]  /*cfc0*/  ELECT P6, UR62, PT ;  /* 0x00000000003e782f */ /* 0x000fe400038c0000 */
[----:B------:R-:W-:Y:S01]  /*cfd0*/  MOV R14, UR62 ;  /* 0x0000003e000e7c02 */ /* 0x000fe20008000f00 */
[----:B------:R-:W-:Y:S10]  /*cfe0*/  ENDCOLLECTIVE ;  /* 0x000000000000791b */ /* 0x000ff40003800000 */
.L_x_329:
[----:B------:R-:W-:Y:S05]  /*cff0*/  BSYNC B0 ;  /* 0x0000000000007941 */ /* 0x000fea0003800000 */
.L_x_328:
[----:B------:R-:W-:Y:S05]  /*d000*/  BRA `(.L_x_330) ;  /* 0xfffffff800e87947 */ /* 0x000fea000383ffff */
.L_x_320:
[----:B0-----:R0:W1:Y:S02]  /*d010*/  SYNCS.PHASECHK.TRANS64.TRYWAIT P0, [R5+URZ], R2 ;  /* 0x00000002050075a7 */ /* 0x001064000800017f */
[----:B-1----:R-:W-:Y:S05]  /*d020*/  @!P0 NANOSLEEP.SYNCS 0x989680 ;  /* 0x009896800000895d */ /* 0x002fea0003900000 */
[----:B------:R-:W1:Y:S02]  /*d030*/  @!P0 SYNCS.PHASECHK.TRANS64 P0, [R5+URZ], R2 ;  /* 0x00000002050085a7 */ /* 0x000e64000800007f */
[----:B-1----:R-:W-:Y:S05]  /*d040*/  @!P0 BRA `(.L_x_320) ;  /* 0xfffffffc00f08947 */ /* 0x002fea000383ffff */
[----:B------:R-:W-:Y:S05]  /*d050*/  BRA `(.L_x_331) ;  /* 0xfffffffc00207947 */ /* 0x000fea000383ffff */
.L_x_332:
[----:B------:R-:W-:-:S00]  /*d060*/  BRA `(.L_x_332) ;  /* 0xfffffffc00fc7947 */ /* 0x000fc0000383ffff */
[----:B------:R-:W-:-:S00]  /*d070*/  NOP ;  /* 0x0000000000007918 */ /* 0x000fc00000000000 */
        /* <DEDUP_REMOVED lines=8> */
.L_x_333:


//--------------------- .nv.global.init           --------------------------
	.section	.nv.global.init,"aw",@progbits
.nv.global.init:
	.type		$str$24,@object
	.size		$str$24,($str$25 - $str$24)
$str$24:
        /*0000*/ 	.byte	0x28, 0x61, 0x64, 0x64, 0x72, 0x65, 0x73, 0x73, 0x20, 0x26, 0x20, 0x6d, 0x61, 0x73, 0x6b, 0x29
        /*0010*/ 	.byte	0x20, 0x3d, 0x3d, 0x20, 0x30, 0x00
	.type		$str$25,@object
	.size		$str$25,(__unnamed_1 - $str$25)
$str$25:
        /*0016*/ 	.byte	0x2f, 0x74, 0x6d, 0x70, 0x2f, 0x63, 0x75, 0x74, 0x6c, 0x61, 0x73, 0x73, 0x5f, 0x73, 0x77, 0x65
        /*0026*/ 	.byte	0x65, 0x70, 0x5f, 0x73, 0x72, 0x63, 0x2f, 0x69, 0x6e, 0x63, 0x6c, 0x75, 0x64, 0x65, 0x2f, 0x63
        /*0036*/ 	.byte	0x75, 0x74, 0x65, 0x2f, 0x70, 0x6f, 0x69, 0x6e, 0x74, 0x65, 0x72, 0x5f, 0x66, 0x6c, 0x61, 0x67
        /*0046*/ 	.byte	0x67, 0x65, 0x64, 0x2e, 0x68, 0x70, 0x70, 0x00
	.type		__unnamed_1,@object
	.size		__unnamed_1,(__unnamed_2 - __unnamed_1)
__unnamed_1:
        /*004e*/ 	.byte	0x61, 0x75, 0x74, 0x6f, 0x20, 0x63, 0x75, 0x74, 0x65, 0x3a, 0x3a, 0x61, 0x73, 0x5f, 0x70, 0x6f
        /* <DEDUP_REMOVED lines=27> */
        /*020e*/ 	.byte	0x38, 0x31, 0x39, 0x32, 0x3e, 0x3e, 0x3e, 0x3e, 0x3e, 0x20, 0x26, 0x5d, 0x00
	.type		__unnamed_2,@object
	.size		__unnamed_2,(.L_1 - __unnamed_2)
__unnamed_2:
        /* <DEDUP_REMOVED lines=29> */
        /*03eb*/ 	.byte	0x5d, 0x00
.L_1:


//--------------------- .nv.shared._ZN7cutlass13device_kernelINS_4gemm6kernel13GemmUniversalIN4cute5tupleIJiiiiEEENS1_10collective13CollectiveMmaINS1_39MainloopSm90TmaGmmaRmemAWarpSpecializedILi2ENS5_IJNS4_1CILi1EEESB_SB_EEENS1_35KernelTmaWarpSpecializedCooperativeEEENS5_IJNSA_ILi128EEENSA_ILi256EEENSA_ILi64EEEEEENS_10tfloat32_tENS5_IJSB_llEEESJ_NS5_IJlSB_lEEENS4_8TiledMMAINS4_8MMA_AtomIJNS4_4SM904GMMA30MMA_64x256x8_F32TF32TF32_RS_TNILNSP_7ScaleInE1ELSR_1EEEEEENS4_6LayoutINS5_IJNSA_ILi2EEESB_SB_EEENS5_IJSB_NSA_ILi0EEESX_EEEEENS5_IJNS4_10UnderscoreES10_S10_EEEEENS4_13SM90_TMA_LOADENS4_14ComposedLayoutINS4_7SwizzleILi1ELi4ELi3EEENS4_18smem_ptr_flag_bitsILi32EEENSU_INS5_IJNSA_ILi8EEES19_EEENS5_IJSB_S19_EEEEEEENS4_9Copy_AtomIJNS4_39AutoVectorizingCopyWithAssumedAlignmentILi128EEESJ_EEENS4_8identityES13_NS14_INS15_ILi3ELi4ELi3EEES18_NSU_INS5_IJS19_NSA_ILi32EEEEEENS5_IJS1K_SB_EEEEEEEvS1I_EENS_8epilogue10collective6detail29Sm90TmaWarpSpecializedAdapterINS1R_15DefaultEpilogueISJ_SL_SL_NS1Q_6thread17LinearCombinationISJ_Li1EffLNS1V_9ScaleType4KindE0ELNS_15FloatRoundStyleE2ESJ_EENS1_15EpilogueDefaultEEEEEvvEEEEvNT_6ParamsE --------------------------
	.section	.nv.shared._ZN7cutlass13device_kernelINS_4gemm6kernel13GemmUniversalIN4cute5tupleIJiiiiEEENS1_10collective13CollectiveMmaINS1_39MainloopSm90TmaGmmaRmemAWarpSpecializedILi2ENS5_IJNS4_1CILi1EEESB_SB_EEENS1_35KernelTmaWarpSpecializedCooperativeEEENS5_IJNSA_ILi128EEENSA_ILi256EEENSA_ILi64EEEEEENS_10tfloat32_tENS5_IJSB_llEEESJ_NS5_IJlSB_lEEENS4_8TiledMMAINS4_8MMA_AtomIJNS4_4SM904GMMA30MMA_64x256x8_F32TF32TF32_RS_TNILNSP_7ScaleInE1ELSR_1EEEEEENS4_6LayoutINS5_IJNSA_ILi2EEESB_SB_EEENS5_IJSB_NSA_ILi0EEESX_EEEEENS5_IJNS4_10UnderscoreES10_S10_EEEEENS4_13SM90_TMA_LOADENS4_14ComposedLayoutINS4_7SwizzleILi1ELi4ELi3EEENS4_18smem_ptr_flag_bitsILi32EEENSU_INS5_IJNSA_ILi8EEES19_EEENS5_IJSB_S19_EEEEEEENS4_9Copy_AtomIJNS4_39AutoVectorizingCopyWithAssumedAlignmentILi128EEESJ_EEENS4_8identityES13_NS14_INS15_ILi3ELi4ELi3EEES18_NSU_INS5_IJS19_NSA_ILi32EEEEEENS5_IJS1K_SB_EEEEEEEvS1I_EENS_8epilogue10collective6detail29Sm90TmaWarpSpecializedAdapterINS1R_15DefaultEpilogueISJ_SL_SL_NS1Q_6thread17LinearCombinationISJ_Li1EffLNS1V_9ScaleType4KindE0ELNS_15FloatRoundStyleE2ESJ_EENS1_15EpilogueDefaultEEEEEvvEEEEvNT_6ParamsE,"aw",@nobits
	.sectionflags	@""
	.align	16
	.zero		1024


//--------------------- .nv.shared.reserved.0     --------------------------
	.section	.nv.shared.reserved.0,"aw",@nobits
	.weak		__nv_reservedSMEM_offset_0_alias
	.size		__nv_reservedSMEM_offset_0_alias, 0, 0
	.other		__nv_reservedSMEM_offset_0_alias,@"STO_CUDA_RESERVED_SHARED STV_DEFAULT"
__nv_reservedSMEM_offset_0_alias:
	.zero		0


//--------------------- .nv.global                --------------------------
	.section	.nv.global,"aw",@nobits
.nv.global:
	.type		_ZN40_INTERNAL_b13eb9e8_4_k_cu_0bb60889_334184cute1_E,@object
	.size		_ZN40_INTERNAL_b13eb9e8_4_k_cu_0bb60889_334184cute1_E,(_ZN40_INTERNAL_b13eb9e8_4_k_cu_0bb60889_334184cuda3std3__45__cpo6cbeginE - _ZN40_INTERNAL_b13eb9e8_4_k_cu_0bb60889_334184cute1_E)
_ZN40_INTERNAL_b13eb9e8_4_k_cu_0bb60889_334184cute1_E:
	.zero		1
	.type		_ZN40_INTERNAL_b13eb9e8_4_k_cu_0bb60889_334184cuda3std3__45__cpo6cbeginE,@object
	.size		_ZN40_INTERNAL_b13eb9e8_4_k_cu_0bb60889_334184cuda3std3__45__cpo6cbeginE,(_ZN40_INTERNAL_b13eb9e8_4_k_cu_0bb60889_334184cuda3std3__48in_placeE - _ZN40_INTERNAL_b13eb9e8_4_k_cu_0bb60889_334184cuda3std3__45__cpo6cbeginE)
_ZN40_INTERNAL_b13eb9e8_4_k_cu_0bb60889_334184cuda3std3__45__cpo6cbeginE:
	.zero		1
	.type		_ZN40_INTERNAL_b13eb9e8_4_k_cu_0bb60889_334184cuda3std3__48in_placeE,@object
	.size		_ZN40_INTERNAL_b13eb9e8_4_k_cu_0bb60889_334184cuda3std3__48in_placeE,(_ZN40_INTERNAL_b13eb9e8_4_k_cu_0bb60889_334184cuda3std6ranges3__45__cpo9iter_moveE - _ZN40_INTERNAL_b13eb9e8_4_k_cu_0bb60889_334184cuda3std3__48in_placeE)
_ZN40_INTERNAL_b13eb9e8_4_k_cu_0bb60889_334184cuda3std3__48in_placeE:
	.zero		1
	.type		_ZN40_INTERNAL_b13eb9e8_4_k_cu_0bb60889_334184cuda3std6ranges3__45__cpo9iter_moveE,@object
	.size		_ZN40_INTERNAL_b13eb9e8_4_k_cu_0bb60889_334184cuda3std6ranges3__45__cpo9iter_moveE,(_ZN40_INTERNAL_b13eb9e8_4_k_cu_0bb60889_334184cuda3std3__45__cpo5beginE - _ZN40_INTERNAL_b13eb9e8_4_k_cu_0bb60889_334184cuda3std6ranges3__45__cpo9iter_moveE)
_ZN40_INTERNAL_b13eb9e8_4_k_cu_0bb60889_334184cuda3std6ranges3__45__cpo9iter_moveE:
	.zero		1
	.type		_ZN40_INTERNAL_b13eb9e8_4_k_cu_0bb60889_334184cuda3std3__45__cpo5beginE,@object
	.size		_ZN40_INTERNAL_b13eb9e8_4_k_cu_0bb60889_334184cuda3std3__45__cpo5beginE,(_ZN40_INTERNAL_b13eb9e8_4_k_cu_0bb60889_334184cuda3std3__442_GLOBAL__N__b13eb9e8_4_k_cu_0bb60889_334186ignoreE - _ZN40_INTERNAL_b13eb9e8_4_k_cu_0bb60889_334184cuda3std3__45__cpo5beginE)
_ZN40_INTERNAL_b13eb9e8_4_k_cu_0bb60889_334184cuda3std3__45__cpo5beginE:
	.zero		1
	.type		_ZN40_INTERNAL_b13eb9e8_4_k_cu_0bb60889_334184cuda3std3__442_GLOBAL__N__b13eb9e8_4_k_cu_0bb60889_334186ignoreE,@object
	.size		_ZN40_INTERNAL_b13eb9e8_4_k_cu_0bb60889_334184cuda3std3__442_GLOBAL__N__b13eb9e8_4_k_cu_0bb60889_334186ignoreE,(_ZN40_INTERNAL_b13eb9e8_4_k_cu_0bb60889_334184cute7productE - _ZN40_INTERNAL_b13eb9e8_4_k_cu_0bb60889_334184cuda3std3__442_GLOBAL__N__b13eb9e8_4_k_cu_0bb60889_334186ignoreE)
_ZN40_INTERNAL_b13eb9e8_4_k_cu_0bb60889_334184cuda3std3__442_GLOBAL__N__b13eb9e8_4_k_cu_0bb60889_334186ignoreE:
	.zero		1
	.type		_ZN40_INTERNAL_b13eb9e8_4_k_cu_0bb60889_334184cute7productE,@object
	.size		_ZN40_INTERNAL_b13eb9e8_4_k_cu_0bb60889_334184cute7productE,(_ZN40_INTERNAL_b13eb9e8_4_k_cu_0bb60889_334184cuda3std3__45__cpo3endE - _ZN40_INTERNAL_b13eb9e8_4_k_cu_0bb60889_334184cute7productE)
_ZN40_INTERNAL_b13eb9e8_4_k_cu_0bb60889_334184cute7productE:
	.zero		1
	.type		_ZN40_INTERNAL_b13eb9e8_4_k_cu_0bb60889_334184cuda3std3__45__cpo3endE,@object
	.size		_ZN40_INTERNAL_b13eb9e8_4_k_cu_0bb60889_334184cuda3std3__45__cpo3endE,(_ZN40_INTERNAL_b13eb9e8_4_k_cu_0bb60889_334184cuda3std3__419piecewise_constructE - _ZN40_INTERNAL_b13eb9e8_4_k_cu_0bb60889_334184cuda3std3__45__cpo3endE)
_ZN40_INTERNAL_b13eb9e8_4_k_cu_0bb60889_334184cuda3std3__45__cpo3endE:
	.zero		1
	.type		_ZN40_INTERNAL_b13eb9e8_4_k_cu_0bb60889_334184cuda3std3__419piecewise_constructE,@object
	.size		_ZN40_INTERNAL_b13eb9e8_4_k_cu_0bb60889_334184cuda3std3__419piecewise_constructE,(_ZN40_INTERNAL_b13eb9e8_4_k_cu_0bb60889_334184cuda3std3__45__cpo4cendE - _ZN40_INTERNAL_b13eb9e8_4_k_cu_0bb60889_334184cuda3std3__419piecewise_constructE)
_ZN40_INTERNAL_b13eb9e8_4_k_cu_0bb60889_334184cuda3std3__419piecewise_constructE:
	.zero		1
	.type		_ZN40_INTERNAL_b13eb9e8_4_k_cu_0bb60889_334184cuda3std3__45__cpo4cendE,@object
	.size		_ZN40_INTERNAL_b13eb9e8_4_k_cu_0bb60889_334184cuda3std3__45__cpo4cendE,(_ZN40_INTERNAL_b13eb9e8_4_k_cu_0bb60889_334184cuda3std6ranges3__45__cpo4swapE - _ZN40_INTERNAL_b13eb9e8_4_k_cu_0bb60889_334184cuda3std3__45__cpo4cendE)
_ZN40_INTERNAL_b13eb9e8_4_k_cu_0bb60889_334184cuda3std3__45__cpo4cendE:
	.zero		1
	.type		_ZN40_INTERNAL_b13eb9e8_4_k_cu_0bb60889_334184cuda3std6ranges3__45__cpo4swapE,@object
	.size		_ZN40_INTERNAL_b13eb9e8_4_k_cu_0bb60889_334184cuda3std6ranges3__45__cpo4swapE,(.L_9 - _ZN40_INTERNAL_b13eb9e8_4_k_cu_0bb60889_334184cuda3std6ranges3__45__cpo4swapE)
_ZN40_INTERNAL_b13eb9e8_4_k_cu_0bb60889_334184cuda3std6ranges3__45__cpo4swapE:
	.zero		1
.L_9:


//--------------------- .nv.constant0._ZN7cutlass13device_kernelINS_4gemm6kernel13GemmUniversalIN4cute5tupleIJiiiiEEENS1_10collective13CollectiveMmaINS1_39MainloopSm90TmaGmmaRmemAWarpSpecializedILi2ENS5_IJNS4_1CILi1EEESB_SB_EEENS1_35KernelTmaWarpSpecializedCooperativeEEENS5_IJNSA_ILi128EEENSA_ILi256EEENSA_ILi64EEEEEENS_10tfloat32_tENS5_IJSB_llEEESJ_NS5_IJlSB_lEEENS4_8TiledMMAINS4_8MMA_AtomIJNS4_4SM904GMMA30MMA_64x256x8_F32TF32TF32_RS_TNILNSP_7ScaleInE1ELSR_1EEEEEENS4_6LayoutINS5_IJNSA_ILi2EEESB_SB_EEENS5_IJSB_NSA_ILi0EEESX_EEEEENS5_IJNS4_10UnderscoreES10_S10_EEEEENS4_13SM90_TMA_LOADENS4_14ComposedLayoutINS4_7SwizzleILi1ELi4ELi3EEENS4_18smem_ptr_flag_bitsILi32EEENSU_INS5_IJNSA_ILi8EEES19_EEENS5_IJSB_S19_EEEEEEENS4_9Copy_AtomIJNS4_39AutoVectorizingCopyWithAssumedAlignmentILi128EEESJ_EEENS4_8identityES13_NS14_INS15_ILi3ELi4ELi3EEES18_NSU_INS5_IJS19_NSA_ILi32EEEEEENS5_IJS1K_SB_EEEEEEEvS1I_EENS_8epilogue10collective6detail29Sm90TmaWarpSpecializedAdapterINS1R_15DefaultEpilogueISJ_SL_SL_NS1Q_6thread17LinearCombinationISJ_Li1EffLNS1V_9ScaleType4KindE0ELNS_15FloatRoundStyleE2ESJ_EENS1_15EpilogueDefaultEEEEEvvEEEEvNT_6ParamsE --------------------------
	.section	.nv.constant0._ZN7cutlass13device_kernelINS_4gemm6kernel13GemmUniversalIN4cute5tupleIJiiiiEEENS1_10collective13CollectiveMmaINS1_39MainloopSm90TmaGmmaRmemAWarpSpecializedILi2ENS5_IJNS4_1CILi1EEESB_SB_EEENS1_35KernelTmaWarpSpecializedCooperativeEEENS5_IJNSA_ILi128EEENSA_ILi256EEENSA_ILi64EEEEEENS_10tfloat32_tENS5_IJSB_llEEESJ_NS5_IJlSB_lEEENS4_8TiledMMAINS4_8MMA_AtomIJNS4_4SM904GMMA30MMA_64x256x8_F32TF32TF32_RS_TNILNSP_7ScaleInE1ELSR_1EEEEEENS4_6LayoutINS5_IJNSA_ILi2EEESB_SB_EEENS5_IJSB_NSA_ILi0EEESX_EEEEENS5_IJNS4_10UnderscoreES10_S10_EEEEENS4_13SM90_TMA_LOADENS4_14ComposedLayoutINS4_7SwizzleILi1ELi4ELi3EEENS4_18smem_ptr_flag_bitsILi32EEENSU_INS5_IJNSA_ILi8EEES19_EEENS5_IJSB_S19_EEEEEEENS4_9Copy_AtomIJNS4_39AutoVectorizingCopyWithAssumedAlignmentILi128EEESJ_EEENS4_8identityES13_NS14_INS15_ILi3ELi4ELi3EEES18_NSU_INS5_IJS19_NSA_ILi32EEEEEENS5_IJS1K_SB_EEEEEEEvS1I_EENS_8epilogue10collective6detail29Sm90TmaWarpSpecializedAdapterINS1R_15DefaultEpilogueISJ_SL_SL_NS1Q_6thread17LinearCombinationISJ_Li1EffLNS1V_9ScaleType4KindE0ELNS_15FloatRoundStyleE2ESJ_EENS1_15EpilogueDefaultEEEEEvvEEEEvNT_6ParamsE,"a",@progbits
	.sectionflags	@""
	.align	4
.nv.constant0._ZN7cutlass13device_kernelINS_4gemm6kernel13GemmUniversalIN4cute5tupleIJiiiiEEENS1_10collective13CollectiveMmaINS1_39MainloopSm90TmaGmmaRmemAWarpSpecializedILi2ENS5_IJNS4_1CILi1EEESB_SB_EEENS1_35KernelTmaWarpSpecializedCooperativeEEENS5_IJNSA_ILi128EEENSA_ILi256EEENSA_ILi64EEEEEENS_10tfloat32_tENS5_IJSB_llEEESJ_NS5_IJlSB_lEEENS4_8TiledMMAINS4_8MMA_AtomIJNS4_4SM904GMMA30MMA_64x256x8_F32TF32TF32_RS_TNILNSP_7ScaleInE1ELSR_1EEEEEENS4_6LayoutINS5_IJNSA_ILi2EEESB_SB_EEENS5_IJSB_NSA_ILi0EEESX_EEEEENS5_IJNS4_10UnderscoreES10_S10_EEEEENS4_13SM90_TMA_LOADENS4_14ComposedLayoutINS4_7SwizzleILi1ELi4ELi3EEENS4_18smem_ptr_flag_bitsILi32EEENSU_INS5_IJNSA_ILi8EEES19_EEENS5_IJSB_S19_EEEEEEENS4_9Copy_AtomIJNS4_39AutoVectorizingCopyWithAssumedAlignmentILi128EEESJ_EEENS4_8identityES13_NS14_INS15_ILi3ELi4ELi3EEES18_NSU_INS5_IJS19_NSA_ILi32EEEEEENS5_IJS1K_SB_EEEEEEEvS1I_EENS_8epilogue10collective6detail29Sm90TmaWarpSpecializedAdapterINS1R_15DefaultEpilogueISJ_SL_SL_NS1Q_6thread17LinearCombinationISJ_Li1EffLNS1V_9ScaleType4KindE0ELNS_15FloatRoundStyleE2ESJ_EENS1_15EpilogueDefaultEEEEEvvEEEEvNT_6ParamsE:
	.zero		1664


//--------------------- SYMBOLS --------------------------

	.type		.nv.reservedSmem.offset0,@object
	.size		.nv.reservedSmem.offset0,0x4
	.type		__assertfail,@function
